	.target	sm_80

	.elftype	@"ET_EXEC"


//--------------------- .note.nv.tkinfo           --------------------------
	.section	.note.nv.tkinfo,"",@"SHT_NOTE"
	.sectionflags	@"SHF_NOTE_NV_TKINFO"
	.tkinfo
        /*0018*/ 	.word	0x00000002
        /*0030*/ 	.string	""
        /*0030*/ 	.string	"ptxas"
        /*0030*/ 	.string	"Cuda compilation tools, release 13.0, V13.0.88"
        /*0030*/ 	.string	"Build cuda_13.0.r13.0/compiler.36424714_0"
        /*0030*/ 	.string	"-v  -suppress-debug-info  -lineinfo  -arch sm_80 "



//--------------------- .note.nv.cuinfo           --------------------------
	.section	.note.nv.cuinfo,"",@"SHT_NOTE"
	.sectionflags	@"SHF_NOTE_NV_CUINFO"
        /*0018*/ 	.short	0x0002
        /*001a*/ 	.short	0x0050
        /*001c*/ 	.short	0x0082
	.zero		2


//--------------------- .nv.info                  --------------------------
	.section	.nv.info,"",@"SHT_CUDA_INFO"
	.align	4


	//----- nvinfo : EIATTR_REGCOUNT
	.align		4
        /*0000*/ 	.byte	0x04, 0x2f
        /*0002*/ 	.short	(.L_2 - .L_1)
	.align		4
.L_1:
        /*0004*/ 	.word	index@(attn_fwd)
        /*0008*/ 	.word	0x0000005f


	//----- nvinfo : EIATTR_FRAME_SIZE
	.align		4
.L_2:
        /*000c*/ 	.byte	0x04, 0x11
        /*000e*/ 	.short	(.L_4 - .L_3)
	.align		4
.L_3:
        /*0010*/ 	.word	index@(attn_fwd)
        /*0014*/ 	.word	0x00000000


	//----- nvinfo : EIATTR_MIN_STACK_SIZE
	.align		4
.L_4:
        /*0018*/ 	.byte	0x04, 0x12
        /*001a*/ 	.short	(.L_6 - .L_5)
	.align		4
.L_5:
        /*001c*/ 	.word	index@(attn_fwd)
        /*0020*/ 	.word	0x00000000
.L_6:


//--------------------- .nv.info.attn_fwd         --------------------------
	.section	.nv.info.attn_fwd,"",@"SHT_CUDA_INFO"
	.sectionflags	@""
	.align	4


	//----- nvinfo : EIATTR_CUDA_API_VERSION
	.align		4
        /*0000*/ 	.byte	0x04, 0x37
        /*0002*/ 	.short	(.L_8 - .L_7)
.L_7:
        /*0004*/ 	.word	0x00000082


	//----- nvinfo : EIATTR_SW2861232_WAR
	.align		4
.L_8:
        /*0008*/ 	.byte	0x01, 0x35
	.zero		2


	//----- nvinfo : EIATTR_PARAM_CBANK
	.align		4
        /*000c*/ 	.byte	0x04, 0x0a
        /*000e*/ 	.short	(.L_10 - .L_9)
	.align		4
.L_9:
        /*0010*/ 	.word	index@(.nv.constant0.attn_fwd)
        /*0014*/ 	.short	0x0160
        /*0016*/ 	.short	0x0088


	//----- nvinfo : EIATTR_CBANK_PARAM_SIZE
	.align		4
.L_10:
        /*0018*/ 	.byte	0x03, 0x19
        /*001a*/ 	.short	0x0088


	//----- nvinfo : EIATTR_KPARAM_INFO
	.align		4
        /*001c*/ 	.byte	0x04, 0x17
        /*001e*/ 	.short	(.L_12 - .L_11)
.L_11:
        /*0020*/ 	.word	0x00000000
        /*0024*/ 	.short	0x0019
        /*0026*/ 	.short	0x0080
        /*0028*/ 	.byte	0x00, 0xf4, 0x21, 0x00


	//----- nvinfo : EIATTR_KPARAM_INFO
	.align		4
.L_12:
        /*002c*/ 	.byte	0x04, 0x17
        /*002e*/ 	.short	(.L_14 - .L_13)
.L_13:
        /*0030*/ 	.word	0x00000000
        /*0034*/ 	.short	0x0018
        /*0036*/ 	.short	0x0078
        /*0038*/ 	.byte	0x00, 0xf4, 0x21, 0x00


	//----- nvinfo : EIATTR_KPARAM_INFO
	.align		4
.L_14:
        /*003c*/ 	.byte	0x04, 0x17
        /*003e*/ 	.short	(.L_16 - .L_15)
.L_15:
        /*0040*/ 	.word	0x00000000
        /*0044*/ 	.short	0x0017
        /*0046*/ 	.short	0x0070
        /*0048*/ 	.byte	0x00, 0xf0, 0x11, 0x00


	//----- nvinfo : EIATTR_KPARAM_INFO
	.align		4
.L_16:
        /*004c*/ 	.byte	0x04, 0x17
        /*004e*/ 	.short	(.L_18 - .L_17)
.L_17:
        /*0050*/ 	.word	0x00000000
        /*0054*/ 	.short	0x0016
        /*0056*/ 	.short	0x006c
        /*0058*/ 	.byte	0x00, 0xf0, 0x11, 0x00


	//----- nvinfo : EIATTR_KPARAM_INFO
	.align		4
.L_18:
        /*005c*/ 	.byte	0x04, 0x17
        /*005e*/ 	.short	(.L_20 - .L_19)
.L_19:
        /*0060*/ 	.word	0x00000000
        /*0064*/ 	.short	0x0015
        /*0066*/ 	.short	0x0068
        /*0068*/ 	.byte	0x00, 0xf0, 0x11, 0x00


	//----- nvinfo : EIATTR_KPARAM_INFO
	.align		4
.L_20:
        /*006c*/ 	.byte	0x04, 0x17
        /*006e*/ 	.short	(.L_22 - .L_21)
.L_21:
        /*0070*/ 	.word	0x00000000
        /*0074*/ 	.short	0x0014
        /*0076*/ 	.short	0x0064
        /*0078*/ 	.byte	0x00, 0xf0, 0x11, 0x00


	//----- nvinfo : EIATTR_KPARAM_INFO
	.align		4
.L_22:
        /*007c*/ 	.byte	0x04, 0x17
        /*007e*/ 	.short	(.L_24 - .L_23)
.L_23:
        /*0080*/ 	.word	0x00000000
        /*0084*/ 	.short	0x0013
        /*0086*/ 	.short	0x0060
        /*0088*/ 	.byte	0x00, 0xf0, 0x11, 0x00


	//----- nvinfo : EIATTR_KPARAM_INFO
	.align		4
.L_24:
        /*008c*/ 	.byte	0x04, 0x17
        /*008e*/ 	.short	(.L_26 - .L_25)
.L_25:
        /*0090*/ 	.word	0x00000000
        /*0094*/ 	.short	0x0012
        /*0096*/ 	.short	0x005c
        /*0098*/ 	.byte	0x00, 0xf0, 0x11, 0x00


	//----- nvinfo : EIATTR_KPARAM_INFO
	.align		4
.L_26:
        /*009c*/ 	.byte	0x04, 0x17
        /*009e*/ 	.short	(.L_28 - .L_27)
.L_27:
        /*00a0*/ 	.word	0x00000000
        /*00a4*/ 	.short	0x0011
        /*00a6*/ 	.short	0x0058
        /*00a8*/ 	.byte	0x00, 0xf0, 0x11, 0x00


	//----- nvinfo : EIATTR_KPARAM_INFO
	.align		4
.L_28:
        /*00ac*/ 	.byte	0x04, 0x17
        /*00ae*/ 	.short	(.L_30 - .L_29)
.L_29:
        /*00b0*/ 	.word	0x00000000
        /*00b4*/ 	.short	0x0010
        /*00b6*/ 	.short	0x0054
        /*00b8*/ 	.byte	0x00, 0xf0, 0x11, 0x00


	//----- nvinfo : EIATTR_KPARAM_INFO
	.align		4
.L_30:
        /*00bc*/ 	.byte	0x04, 0x17
        /*00be*/ 	.short	(.L_32 - .L_31)
.L_31:
        /*00c0*/ 	.word	0x00000000
        /*00c4*/ 	.short	0x000f
        /*00c6*/ 	.short	0x0050
        /*00c8*/ 	.byte	0x00, 0xf0, 0x11, 0x00


	//----- nvinfo : EIATTR_KPARAM_INFO
	.align		4
.L_32:
        /*00cc*/ 	.byte	0x04, 0x17
        /*00ce*/ 	.short	(.L_34 - .L_33)
.L_33:
        /*00d0*/ 	.word	0x00000000
        /*00d4*/ 	.short	0x000e
        /*00d6*/ 	.short	0x004c
        /*00d8*/ 	.byte	0x00, 0xf0, 0x11, 0x00


	//----- nvinfo : EIATTR_KPARAM_INFO
	.align		4
.L_34:
        /*00dc*/ 	.byte	0x04, 0x17
        /*00de*/ 	.short	(.L_36 - .L_35)
.L_35:
        /*00e0*/ 	.word	0x00000000
        /*00e4*/ 	.short	0x000d
        /*00e6*/ 	.short	0x0048
        /*00e8*/ 	.byte	0x00, 0xf0, 0x11, 0x00


	//----- nvinfo : EIATTR_KPARAM_INFO
	.align		4
.L_36:
        /*00ec*/ 	.byte	0x04, 0x17
        /*00ee*/ 	.short	(.L_38 - .L_37)
.L_37:
        /*00f0*/ 	.word	0x00000000
        /*00f4*/ 	.short	0x000c
        /*00f6*/ 	.short	0x0044
        /*00f8*/ 	.byte	0x00, 0xf0, 0x11, 0x00


	//----- nvinfo : EIATTR_KPARAM_INFO
	.align		4
.L_38:
        /*00fc*/ 	.byte	0x04, 0x17
        /*00fe*/ 	.short	(.L_40 - .L_39)
.L_39:
        /*0100*/ 	.word	0x00000000
        /*0104*/ 	.short	0x000b
        /*0106*/ 	.short	0x0040
        /*0108*/ 	.byte	0x00, 0xf0, 0x11, 0x00


	//----- nvinfo : EIATTR_KPARAM_INFO
	.align		4
.L_40:
        /*010c*/ 	.byte	0x04, 0x17
        /*010e*/ 	.short	(.L_42 - .L_41)
.L_41:
        /*0110*/ 	.word	0x00000000
        /*0114*/ 	.short	0x000a
        /*0116*/ 	.short	0x003c
        /*0118*/ 	.byte	0x00, 0xf0, 0x11, 0x00


	//----- nvinfo : EIATTR_KPARAM_INFO
	.align		4
.L_42:
        /*011c*/ 	.byte	0x04, 0x17
        /*011e*/ 	.short	(.L_44 - .L_43)
.L_43:
        /*0120*/ 	.word	0x00000000
        /*0124*/ 	.short	0x0009
        /*0126*/ 	.short	0x0038
        /*0128*/ 	.byte	0x00, 0xf0, 0x11, 0x00


	//----- nvinfo : EIATTR_KPARAM_INFO
	.align		4
.L_44:
        /*012c*/ 	.byte	0x04, 0x17
        /*012e*/ 	.short	(.L_46 - .L_45)
.L_45:
        /*0130*/ 	.word	0x00000000
        /*0134*/ 	.short	0x0008
        /*0136*/ 	.short	0x0034
        /*0138*/ 	.byte	0x00, 0xf0, 0x11, 0x00


	//----- nvinfo : EIATTR_KPARAM_INFO
	.align		4
.L_46:
        /*013c*/ 	.byte	0x04, 0x17
        /*013e*/ 	.short	(.L_48 - .L_47)
.L_47:
        /*0140*/ 	.word	0x00000000
        /*0144*/ 	.short	0x0007
        /*0146*/ 	.short	0x0030
        /*0148*/ 	.byte	0x00, 0xf0, 0x11, 0x00


	//----- nvinfo : EIATTR_KPARAM_INFO
	.align		4
.L_48:
        /*014c*/ 	.byte	0x04, 0x17
        /*014e*/ 	.short	(.L_50 - .L_49)
.L_49:
        /*0150*/ 	.word	0x00000000
        /*0154*/ 	.short	0x0006
        /*0156*/ 	.short	0x002c
        /*0158*/ 	.byte	0x00, 0xf0, 0x11, 0x00


	//----- nvinfo : EIATTR_KPARAM_INFO
	.align		4
.L_50:
        /*015c*/ 	.byte	0x04, 0x17
        /*015e*/ 	.short	(.L_52 - .L_51)
.L_51:
        /*0160*/ 	.word	0x00000000
        /*0164*/ 	.short	0x0005
        /*0166*/ 	.short	0x0028
        /*0168*/ 	.byte	0x00, 0xf0, 0x11, 0x00


	//----- nvinfo : EIATTR_KPARAM_INFO
	.align		4
.L_52:
        /*016c*/ 	.byte	0x04, 0x17
        /*016e*/ 	.short	(.L_54 - .L_53)
.L_53:
        /*0170*/ 	.word	0x00000000
        /*0174*/ 	.short	0x0004
        /*0176*/ 	.short	0x0020
        /*0178*/ 	.byte	0x00, 0xf4, 0x21, 0x00


	//----- nvinfo : EIATTR_KPARAM_INFO
	.align		4
.L_54:
        /*017c*/ 	.byte	0x04, 0x17
        /*017e*/ 	.short	(.L_56 - .L_55)
.L_55:
        /*0180*/ 	.word	0x00000000
        /*0184*/ 	.short	0x0003
        /*0186*/ 	.short	0x0018
        /*0188*/ 	.byte	0x00, 0xf4, 0x21, 0x00


	//----- nvinfo : EIATTR_KPARAM_INFO
	.align		4
.L_56:
        /*018c*/ 	.byte	0x04, 0x17
        /*018e*/ 	.short	(.L_58 - .L_57)
.L_57:
        /*0190*/ 	.word	0x00000000
        /*0194*/ 	.short	0x0002
        /*0196*/ 	.short	0x0010
        /*0198*/ 	.byte	0x00, 0xf4, 0x21, 0x00


	//----- nvinfo : EIATTR_KPARAM_INFO
	.align		4
.L_58:
        /*019c*/ 	.byte	0x04, 0x17
        /*019e*/ 	.short	(.L_60 - .L_59)
.L_59:
        /*01a0*/ 	.word	0x00000000
        /*01a4*/ 	.short	0x0001
        /*01a6*/ 	.short	0x0008
        /*01a8*/ 	.byte	0x00, 0xf4, 0x21, 0x00


	//----- nvinfo : EIATTR_KPARAM_INFO
	.align		4
.L_60:
        /*01ac*/ 	.byte	0x04, 0x17
        /*01ae*/ 	.short	(.L_62 - .L_61)
.L_61:
        /*01b0*/ 	.word	0x00000000
        /*01b4*/ 	.short	0x0000
        /*01b6*/ 	.short	0x0000
        /*01b8*/ 	.byte	0x00, 0xf4, 0x21, 0x00


	//----- nvinfo : EIATTR_MAXREG_COUNT
	.align		4
.L_62:
        /*01bc*/ 	.byte	0x03, 0x1b
        /*01be*/ 	.short	0x00ff


	//----- nvinfo : EIATTR_NUM_BARRIERS
	.align		4
        /*01c0*/ 	.byte	0x02, 0x4c
        /*01c2*/ 	.byte	0x01
	.zero		1


	//----- nvinfo : EIATTR_MERCURY_ISA_VERSION
	.align		4
        /*01c4*/ 	.byte	0x03, 0x5f
        /*01c6*/ 	.short	0x0000


	//----- nvinfo : EIATTR_COOP_GROUP_MASK_REGIDS
	.align		4
        /*01c8*/ 	.byte	0x04, 0x29
        /*01ca*/ 	.short	(.L_64 - .L_63)


	//   ....[0]....
.L_63:
        /*01cc*/ 	.word	0xffffffff


	//   ....[1]....
        /*01d0*/ 	.word	0xffffffff


	//   ....[2]....
        /*01d4*/ 	.word	0xffffffff


	//   ....[3]....
        /*01d8*/ 	.word	0xffffffff


	//   ....[4]....
        /*01dc*/ 	.word	0xffffffff


	//   ....[5]....
        /*01e0*/ 	.word	0xffffffff


	//   ....[6]....
        /*01e4*/ 	.word	0xffffffff


	//   ....[7]....
        /*01e8*/ 	.word	0xffffffff


	//----- nvinfo : EIATTR_COOP_GROUP_INSTR_OFFSETS
	.align		4
.L_64:
        /*01ec*/ 	.byte	0x04, 0x28
        /*01ee*/ 	.short	(.L_66 - .L_65)


	//   ....[0]....
.L_65:
        /*01f0*/ 	.word	0x00000c90


	//   ....[1]....
        /*01f4*/ 	.word	0x00000d20


	//   ....[2]....
        /*01f8*/ 	.word	0x00000f10


	//   ....[3]....
        /*01fc*/ 	.word	0x00000f50


	//   ....[4]....
        /*0200*/ 	.word	0x00001930


	//   ....[5]....
        /*0204*/ 	.word	0x00001940


	//   ....[6]....
        /*0208*/ 	.word	0x000019d0


	//   ....[7]....
        /*020c*/ 	.word	0x000019e0


	//----- nvinfo : EIATTR_EXIT_INSTR_OFFSETS
	.align		4
.L_66:
        /*0210*/ 	.byte	0x04, 0x1c
        /*0212*/ 	.short	(.L_68 - .L_67)


	//   ....[0]....
.L_67:
        /*0214*/ 	.word	0x00002570


	//   ....[1]....
        /*0218*/ 	.word	0x00002610


	//----- nvinfo : EIATTR_REQNTID
	.align		4
.L_68:
        /*021c*/ 	.byte	0x04, 0x10
        /*021e*/ 	.short	(.L_70 - .L_69)
.L_69:
        /*0220*/ 	.word	0x00000100
        /*0224*/ 	.word	0x00000001
        /*0228*/ 	.word	0x00000001
.L_70:


//--------------------- .nv.callgraph             --------------------------
	.section	.nv.callgraph,"",@"SHT_CUDA_CALLGRAPH"
	.align	4
	.sectionentsize	8
	.align		4
        /*0000*/ 	.word	0x00000000
	.align		4
        /*0004*/ 	.word	0xffffffff
	.align		4
        /*0008*/ 	.word	0x00000000
	.align		4
        /*000c*/ 	.word	0xfffffffe
	.align		4
        /*0010*/ 	.word	0x00000000
	.align		4
        /*0014*/ 	.word	0xfffffffd
	.align		4
        /*0018*/ 	.word	0x00000000
	.align		4
        /*001c*/ 	.word	0xfffffffc


//--------------------- .nv.rel.action            --------------------------
	.section	.nv.rel.action,"",@"SHT_CUDA_RELOCINFO"
	.align	8
	.sectionentsize	8
        /*0000*/ 	.byte	0x73, 0x00, 0x00, 0x00, 0x00, 0x00, 0x00, 0x00, 0x00, 0x00, 0x00, 0x11, 0x25, 0x00, 0x05, 0x36


//--------------------- .nv.constant4             --------------------------
	.section	.nv.constant4,"a",@progbits
	.align	8
	.align		8
.nv.constant4:
        /*0000*/ 	.dword	_$_str


//--------------------- .nv.constant0.attn_fwd    --------------------------
	.section	.nv.constant0.attn_fwd,"a",@progbits
	.sectionflags	@""
	.align	4
.nv.constant0.attn_fwd:
	.zero		488


//--------------------- .text.attn_fwd            --------------------------
	.section	.text.attn_fwd,"ax",@progbits
	.sectioninfo	@"SHI_REGISTERS=95"
	.align	128
        .global         attn_fwd
        .type           attn_fwd,@function
        .size           attn_fwd,(.L_x_3 - attn_fwd)
        .other          attn_fwd,@"STO_CUDA_ENTRY STV_DEFAULT"
attn_fwd:
.text.attn_fwd:
[----:B------:R-:W-:Y:S02]  /*0000*/  MOV R1, c[0x0][0x28] ;  /* 0x00000a0000017a02 */ /* 0x000fe40000000f00 */
[----:B------:R-:W0:Y:S01]  /*0010*/  S2R R0, SR_TID.X ;  /* 0x0000000000007919 */ /* 0x000e220000002100 */
[----:B------:R-:W-:Y:S01]  /*0020*/  MOV R10, c[0x0][0x198] ;  /* 0x00006600000a7a02 */ /* 0x000fe20000000f00 */
[----:B------:R-:W-:Y:S02]  /*0030*/  ULDC.64 UR4, c[0x0][0x118] ;  /* 0x0000460000047ab9 */ /* 0x000fe40000000a00 */
[----:B------:R-:W1:Y:S04]  /*0040*/  S2R R4, SR_CTAID.X ;  /* 0x0000000000047919 */ /* 0x000e680000002500 */
[----:B------:R-:W2:Y:S01]  /*0050*/  S2R R2, SR_CTAID.Y ;  /* 0x0000000000027919 */ /* 0x000ea20000002600 */
[----:B0-----:R-:W-:Y:S02]  /*0060*/  LOP3.LUT R9, R0, 0x3f, RZ, 0xc0, !PT ;  /* 0x0000003f00097812 */ /* 0x001fe400078ec0ff */
[----:B------:R-:W-:-:S02]  /*0070*/  SHF.R.U32.HI R5, RZ, 0x6, R0 ;  /* 0x00000006ff057819 */ /* 0x000fc40000011600 */
[----:B-1----:R-:W-:Y:S02]  /*0080*/  LEA R3, R4, R9, 0x6 ;  /* 0x0000000904037211 */ /* 0x002fe400078e30ff */
[----:B------:R-:W-:Y:S01]  /*0090*/  SGXT.U32 R4, R5, 0x2 ;  /* 0x000000020504781a */ /* 0x000fe20000000000 */
[----:B--2---:R-:W-:Y:S02]  /*00a0*/  IMAD R5, R2, c[0x0][0x190], RZ ;  /* 0x0000640002057a24 */ /* 0x004fe400078e02ff */
[----:B------:R-:W-:Y:S02]  /*00b0*/  IMAD R7, R3, c[0x0][0x194], RZ ;  /* 0x0000650003077a24 */ /* 0x000fe400078e02ff */
[----:B------:R-:W-:Y:S01]  /*00c0*/  IMAD R13, R4, c[0x0][0x198], RZ ;  /* 0x00006600040d7a24 */ /* 0x000fe200078e02ff */
[C---:B------:R-:W-:Y:S01]  /*00d0*/  SHF.L.U32 R6, R5.reuse, 0x1, RZ ;  /* 0x0000000105067819 */ /* 0x040fe200000006ff */
[----:B------:R-:W-:Y:S01]  /*00e0*/  IMAD.HI R5, R5, 0x2, RZ ;  /* 0x0000000205057827 */ /* 0x000fe200078e02ff */
[----:B------:R-:W-:-:S02]  /*00f0*/  SHF.L.U32 R11, R7, 0x1, RZ ;  /* 0x00000001070b7819 */ /* 0x000fc400000006ff */
[C---:B------:R-:W-:Y:S01]  /*0100*/  LEA R15, R10.reuse, R13, 0x2 ;  /* 0x0000000d0a0f7211 */ /* 0x040fe200078e10ff */
[----:B------:R-:W-:Y:S01]  /*0110*/  IMAD.HI R8, R7, 0x2, RZ ;  /* 0x0000000207087827 */ /* 0x000fe200078e02ff */
[----:B------:R-:W-:Y:S02]  /*0120*/  IADD3 R16, P0, P1, R11, c[0x0][0x160], R6 ;  /* 0x000058000b107a10 */ /* 0x000fe4000791e006 */
[----:B------:R-:W-:Y:S02]  /*0130*/  LEA R6, R10, R15, 0x2 ;  /* 0x0000000f0a067211 */ /* 0x000fe400078e10ff */
[----:B------:R-:W-:Y:S02]  /*0140*/  IADD3.X R8, R8, c[0x0][0x164], R5, P0, P1 ;  /* 0x0000590008087a10 */ /* 0x000fe400007e2405 */
[----:B------:R-:W-:Y:S02]  /*0150*/  LEA R5, R10, R6, 0x2 ;  /* 0x000000060a057211 */ /* 0x000fe400078e10ff */
[----:B------:R-:W-:-:S02]  /*0160*/  LEA R10, P0, R13, R16, 0x1 ;  /* 0x000000100d0a7211 */ /* 0x000fc400078008ff */
[-C--:B------:R-:W-:Y:S02]  /*0170*/  LEA R12, P1, R15, R16.reuse, 0x1 ;  /* 0x000000100f0c7211 */ /* 0x080fe400078208ff */
[CC--:B------:R-:W-:Y:S02]  /*0180*/  LEA R14, P2, R6.reuse, R16.reuse, 0x1 ;  /* 0x00000010060e7211 */ /* 0x0c0fe400078408ff */
[----:B------:R-:W-:Y:S02]  /*0190*/  LEA R16, P3, R5, R16, 0x1 ;  /* 0x0000001005107211 */ /* 0x000fe400078608ff */
[-C--:B------:R-:W-:Y:S02]  /*01a0*/  LEA.HI.X.SX32 R11, R13, R8.reuse, 0x1, P0 ;  /* 0x000000080d0b7211 */ /* 0x080fe400000f0eff */
[-C--:B------:R-:W-:Y:S02]  /*01b0*/  LEA.HI.X.SX32 R13, R15, R8.reuse, 0x1, P1 ;  /* 0x000000080f0d7211 */ /* 0x080fe400008f0eff */
[-C--:B------:R-:W-:Y:S01]  /*01c0*/  LEA.HI.X.SX32 R15, R6, R8.reuse, 0x1, P2 ;  /* 0x00000008060f7211 */ /* 0x080fe200010f0eff */
[----:B------:R0:W2:Y:S01]  /*01d0*/  LDG.E.U16 R10, [R10.64] ;  /* 0x000000040a0a7981 */ /* 0x0000a2000c1e1500 */
[----:B------:R-:W-:-:S03]  /*01e0*/  LEA.HI.X.SX32 R17, R5, R8, 0x1, P3 ;  /* 0x0000000805117211 */ /* 0x000fc600018f0eff */
[----:B------:R-:W3:Y:S04]  /*01f0*/  LDG.E.U16 R14, [R14.64] ;  /* 0x000000040e0e7981 */ /* 0x000ee8000c1e1500 */
[----:B------:R1:W4:Y:S04]  /*0200*/  LDG.E.U16 R13, [R12.64] ;  /* 0x000000040c0d7981 */ /* 0x000328000c1e1500 */
[----:B------:R-:W5:Y:S01]  /*0210*/  LDG.E.U16 R17, [R16.64] ;  /* 0x0000000410117981 */ /* 0x000f62000c1e1500 */
[C---:B------:R-:W-:Y:S02]  /*0220*/  LOP3.LUT R5, R0.reuse, 0xc0, RZ, 0xc0, !PT ;  /* 0x000000c000057812 */ /* 0x040fe400078ec0ff */
[----:B------:R-:W-:-:S02]  /*0230*/  SHF.L.U32 R6, R0, 0x1, RZ ;  /* 0x0000000100067819 */ /* 0x000fc400000006ff */
[----:B------:R-:W-:-:S04]  /*0240*/  SHF.R.U32.HI R7, RZ, 0x2, R5 ;  /* 0x00000002ff077819 */ /* 0x000fc80000011605 */
[----:B------:R-:W-:-:S04]  /*0250*/  LOP3.LUT R7, R7, 0x1fe, R6, 0x78, !PT ;  /* 0x000001fe07077812 */ /* 0x000fc800078e7806 */
[----:B------:R-:W-:Y:S02]  /*0260*/  LOP3.LUT R8, R7, 0x40, RZ, 0x3c, !PT ;  /* 0x0000004007087812 */ /* 0x000fe400078e3cff */
[----:B0-----:R-:W-:-:S04]  /*0270*/  MOV R11, c[0x0][0x1d0] ;  /* 0x00007400000b7a02 */ /* 0x001fc80000000f00 */
[----:B------:R-:W-:Y:S01]  /*0280*/  ISETP.GE.AND P0, PT, R11, 0x1, PT ;  /* 0x000000010b00780c */ /* 0x000fe20003f06270 */
[----:B------:R-:W-:Y:S01]  /*0290*/  CS2R R28, SRZ ;  /* 0x00000000001c7805 */ /* 0x000fe2000001ff00 */
[----:B------:R-:W-:Y:S01]  /*02a0*/  MOV R19, 0xff800000 ;  /* 0xff80000000137802 */ /* 0x000fe20000000f00 */
[----:B------:R-:W-:Y:S01]  /*02b0*/  CS2R R30, SRZ ;  /* 0x00000000001e7805 */ /* 0x000fe2000001ff00 */
[----:B-1----:R-:W-:Y:S01]  /*02c0*/  MOV R12, 0x3f800000 ;  /* 0x3f800000000c7802 */ /* 0x002fe20000000f00 */
[----:B------:R-:W-:Y:S01]  /*02d0*/  CS2R R24, SRZ ;  /* 0x0000000000187805 */ /* 0x000fe2000001ff00 */
[----:B------:R-:W-:Y:S01]  /*02e0*/  MOV R18, 0x3f800000 ;  /* 0x3f80000000127802 */ /* 0x000fe20000000f00 */
[----:B------:R-:W-:Y:S01]  /*02f0*/  CS2R R26, SRZ ;  /* 0x00000000001a7805 */ /* 0x000fe2000001ff00 */
[----:B------:R-:W-:Y:S01]  /*0300*/  MOV R57, 0xff800000 ;  /* 0xff80000000397802 */ /* 0x000fe20000000f00 */
[----:B--2---:R0:W-:Y:S04]  /*0310*/  STS.U16 [R7], R10 ;  /* 0x0000000a07007388 */ /* 0x0041e80000000400 */
[----:B---3--:R0:W-:Y:S04]  /*0320*/  STS.U16 [R7+0x400], R14 ;  /* 0x0004000e07007388 */ /* 0x0081e80000000400 */
[----:B----4-:R0:W-:Y:S04]  /*0330*/  STS.U16 [R8+0x200], R13 ;  /* 0x0002000d08007388 */ /* 0x0101e80000000400 */
[----:B-----5:R0:W-:Y:S01]  /*0340*/  STS.U16 [R8+0x600], R17 ;  /* 0x0006001108007388 */ /* 0x0201e20000000400 */
[----:B------:R-:W-:Y:S05]  /*0350*/  @!P0 BRA `(.L_x_0) ;  /* 0x000017c000008947 */ /* 0x000fea0003800000 */
[----:B0-----:R-:W-:Y:S01]  /*0360*/  IMAD R13, R9, c[0x0][0x1b4], RZ ;  /* 0x00006d00090d7a24 */ /* 0x001fe200078e02ff */
[----:B------:R-:W-:Y:S01]  /*0370*/  LOP3.LUT R11, R0, 0xf, RZ, 0xc0, !PT ;  /* 0x0000000f000b7812 */ /* 0x000fe200078ec0ff */
[C---:B------:R-:W-:Y:S01]  /*0380*/  IMAD R10, R2.reuse, c[0x0][0x1b0], RZ ;  /* 0x00006c00020a7a24 */ /* 0x040fe200078e02ff */
[----:B------:R-:W-:Y:S01]  /*0390*/  MOV R21, c[0x0][0x1b8] ;  /* 0x00006e0000157a02 */ /* 0x000fe20000000f00 */
[----:B------:R-:W-:Y:S01]  /*03a0*/  IMAD R9, R2, c[0x0][0x1a0], RZ ;  /* 0x0000680002097a24 */ /* 0x000fe200078e02ff */
[----:B------:R-:W-:Y:S01]  /*03b0*/  SHF.L.U32 R15, R13, 0x1, RZ ;  /* 0x000000010d0f7819 */ /* 0x000fe200000006ff */
[----:B------:R-:W-:Y:S01]  /*03c0*/  IMAD R11, R11, c[0x0][0x1a8], RZ ;  /* 0x00006a000b0b7a24 */ /* 0x000fe200078e02ff */
[----:B------:R-:W-:Y:S01]  /*03d0*/  SHF.L.U32 R12, R10, 0x1, RZ ;  /* 0x000000010a0c7819 */ /* 0x000fe200000006ff */
[----:B------:R-:W-:Y:S01]  /*03e0*/  IMAD.HI R17, R13, 0x2, RZ ;  /* 0x000000020d117827 */ /* 0x000fe200078e02ff */
[----:B------:R-:W-:Y:S01]  /*03f0*/  SHF.L.U32 R16, R0, 0x5, RZ ;  /* 0x0000000500107819 */ /* 0x000fe200000006ff */
[----:B------:R-:W-:Y:S01]  /*0400*/  CS2R R28, SRZ ;  /* 0x00000000001c7805 */ /* 0x000fe2000001ff00 */
[----:B------:R-:W-:Y:S01]  /*0410*/  IADD3 R70, P0, P1, R15, c[0x0][0x170], R12 ;  /* 0x00005c000f467a10 */ /* 0x000fe2000791e00c */
[----:B------:R-:W-:Y:S01]  /*0420*/  IMAD.HI R14, R10, 0x2, RZ ;  /* 0x000000020a0e7827 */ /* 0x000fe200078e02ff */
[----:B------:R-:W-:Y:S01]  /*0430*/  SHF.L.U32 R10, R9, 0x1, RZ ;  /* 0x00000001090a7819 */ /* 0x000fe200000006ff */
[----:B------:R-:W-:Y:S01]  /*0440*/  CS2R R30, SRZ ;  /* 0x00000000001e7805 */ /* 0x000fe2000001ff00 */
[----:B------:R-:W-:Y:S01]  /*0450*/  SHF.L.U32 R13, R11, 0x1, RZ ;  /* 0x000000010b0d7819 */ /* 0x000fe200000006ff */
[----:B------:R-:W-:Y:S01]  /*0460*/  IMAD R12, R4, c[0x0][0x1b8], RZ ;  /* 0x00006e00040c7a24 */ /* 0x000fe200078e02ff */
[----:B------:R-:W-:Y:S01]  /*0470*/  IADD3.X R24, R17, c[0x0][0x174], R14, P0, P1 ;  /* 0x00005d0011187a10 */ /* 0x000fe200007e240e */
[----:B------:R-:W-:Y:S01]  /*0480*/  IMAD.HI R9, R9, 0x2, RZ ;  /* 0x0000000209097827 */ /* 0x000fe200078e02ff */
[----:B------:R-:W-:-:S02]  /*0490*/  SHF.R.S32.HI R14, RZ, 0x2, R0 ;  /* 0x00000002ff0e7819 */ /* 0x000fc40000011400 */
[----:B------:R-:W-:Y:S02]  /*04a0*/  IADD3 R74, P0, P1, R13, c[0x0][0x168], R10 ;  /* 0x00005a000d4a7a10 */ /* 0x000fe4000791e00a */
[----:B------:R-:W-:Y:S02]  /*04b0*/  SGXT R10, R14, 0x1 ;  /* 0x000000010e0a781a */ /* 0x000fe40000000200 */
[----:B------:R-:W-:Y:S02]  /*04c0*/  LOP3.LUT R14, R0, 0x7, RZ, 0xc0, !PT ;  /* 0x00000007000e7812 */ /* 0x000fe400078ec0ff */
[----:B------:R-:W-:Y:S01]  /*04d0*/  LOP3.LUT R17, R10, 0x90, RZ, 0xc0, !PT ;  /* 0x000000900a117812 */ /* 0x000fe200078ec0ff */
[----:B------:R-:W-:Y:S01]  /*04e0*/  IMAD.HI R10, R11, 0x2, RZ ;  /* 0x000000020b0a7827 */ /* 0x000fe200078e02ff */
[----:B------:R-:W-:Y:S02]  /*04f0*/  LEA R11, R21, R12, 0x2 ;  /* 0x0000000c150b7211 */ /* 0x000fe400078e10ff */
[----:B------:R-:W-:-:S02]  /*0500*/  LOP3.LUT R13, R0, 0x10, RZ, 0xc0, !PT ;  /* 0x00000010000d7812 */ /* 0x000fc400078ec0ff */
[----:B------:R-:W-:Y:S02]  /*0510*/  IADD3.X R25, R10, c[0x0][0x16c], R9, P0, P1 ;  /* 0x00005b000a197a10 */ /* 0x000fe400007e2409 */
[----:B------:R-:W-:Y:S02]  /*0520*/  SHF.R.U32.HI R9, RZ, 0x4, R0 ;  /* 0x00000004ff097819 */ /* 0x000fe40000011600 */
[----:B------:R-:W-:Y:S02]  /*0530*/  LEA R10, R21, R11, 0x2 ;  /* 0x0000000b150a7211 */ /* 0x000fe400078e10ff */
[----:B------:R-:W-:Y:S02]  /*0540*/  SHF.L.U32 R15, R14, 0x4, RZ ;  /* 0x000000040e0f7819 */ /* 0x000fe400000006ff */
[----:B------:R-:W-:Y:S02]  /*0550*/  LOP3.LUT R19, R17, 0x60, R16, 0xf8, !PT ;  /* 0x0000006011137812 */ /* 0x000fe400078ef810 */
[----:B------:R-:W-:-:S02]  /*0560*/  SHF.L.U32 R16, R13, 0x6, RZ ;  /* 0x000000060d107819 */ /* 0x000fc400000006ff */
[----:B------:R-:W-:Y:S02]  /*0570*/  SGXT.U32 R9, R9, 0x4 ;  /* 0x000000040909781a */ /* 0x000fe40000000000 */
[C---:B------:R-:W-:Y:S01]  /*0580*/  LEA R68, P2, R10.reuse, R70, 0x1 ;  /* 0x000000460a447211 */ /* 0x040fe200078408ff */
[----:B------:R-:W-:Y:S01]  /*0590*/  IMAD R18, R13, -0x30, R16 ;  /* 0xffffffd00d127824 */ /* 0x000fe200078e0210 */
[----:B------:R-:W-:Y:S02]  /*05a0*/  LOP3.LUT R17, R15, 0x60, R0, 0x78, !PT ;  /* 0x000000600f117812 */ /* 0x000fe400078e7800 */
[----:B------:R-:W-:Y:S02]  /*05b0*/  LEA R13, R21, R10, 0x2 ;  /* 0x0000000a150d7211 */ /* 0x000fe400078e10ff */
[----:B------:R-:W-:Y:S01]  /*05c0*/  LEA.HI.X.SX32 R69, R10, R24, 0x1, P2 ;  /* 0x000000180a457211 */ /* 0x000fe200010f0eff */
[----:B------:R-:W-:Y:S01]  /*05d0*/  IMAD R10, R9, c[0x0][0x1a4], RZ ;  /* 0x00006900090a7a24 */ /* 0x000fe200078e02ff */
[----:B------:R-:W-:-:S02]  /*05e0*/  LOP3.LUT R17, R17, 0x10, R6, 0x78, !PT ;  /* 0x0000001011117812 */ /* 0x000fc400078e7806 */
[-C--:B------:R-:W-:Y:S02]  /*05f0*/  LEA R20, P0, R12, R70.reuse, 0x1 ;  /* 0x000000460c147211 */ /* 0x080fe400078008ff */
[----:B------:R-:W-:Y:S02]  /*0600*/  IADD3 R17, R16, R17, RZ ;  /* 0x0000001110117210 */ /* 0x000fe40007ffe0ff */
[----:B------:R-:W-:Y:S02]  /*0610*/  LEA R22, P1, R11, R70, 0x1 ;  /* 0x000000460b167211 */ /* 0x000fe400078208ff */
[----:B------:R-:W-:Y:S02]  /*0620*/  LEA.HI.X.SX32 R21, R12, R24, 0x1, P0 ;  /* 0x000000180c157211 */ /* 0x000fe400000f0eff */
[----:B------:R-:W-:Y:S02]  /*0630*/  MOV R16, c[0x0][0x1a4] ;  /* 0x0000690000107a02 */ /* 0x000fe40000000f00 */
[----:B------:R-:W-:-:S02]  /*0640*/  LEA R78, P0, R10, R74, 0x1 ;  /* 0x0000004a0a4e7211 */ /* 0x000fc400078008ff */
[----:B------:R-:W-:Y:S02]  /*0650*/  LEA.HI R9, R0, 0x30, RZ, 0x1c ;  /* 0x0000003000097811 */ /* 0x000fe400078fe0ff */
[----:B------:R-:W-:Y:S02]  /*0660*/  LEA.HI.X.SX32 R23, R11, R24, 0x1, P1 ;  /* 0x000000180b177211 */ /* 0x000fe400008f0eff */
[----:B------:R-:W-:Y:S01]  /*0670*/  LEA R11, R16, R10, 0x4 ;  /* 0x0000000a100b7211 */ /* 0x000fe200078e20ff */
[----:B------:R-:W-:Y:S01]  /*0680*/  IMAD R12, R9, c[0x0][0x1a4], RZ ;  /* 0x00006900090c7a24 */ /* 0x000fe200078e02ff */
[----:B------:R-:W-:Y:S02]  /*0690*/  LEA.HI.X.SX32 R79, R10, R25, 0x1, P0 ;  /* 0x000000190a4f7211 */ /* 0x000fe400000f0eff */
[----:B------:R-:W-:Y:S02]  /*06a0*/  SHF.R.S32.HI R10, RZ, 0x6, R0 ;  /* 0x00000006ff0a7819 */ /* 0x000fe40000011400 */
[----:B------:R-:W-:-:S02]  /*06b0*/  LEA R70, P3, R13, R70, 0x1 ;  /* 0x000000460d467211 */ /* 0x000fc400078608ff */
[----:B------:R-:W-:Y:S02]  /*06c0*/  LEA R9, R16, R11, 0x4 ;  /* 0x0000000b10097211 */ /* 0x000fe400078e20ff */
[----:B------:R-:W-:Y:S02]  /*06d0*/  LEA R27, R14, R15, 0x7 ;  /* 0x0000000f0e1b7211 */ /* 0x000fe400078e38ff */
[----:B------:R-:W-:Y:S02]  /*06e0*/  SGXT R10, R10, 0x1 ;  /* 0x000000010a0a781a */ /* 0x000fe40000000200 */
[----:B------:R-:W-:Y:S02]  /*06f0*/  LEA.HI.X.SX32 R71, R13, R24, 0x1, P3 ;  /* 0x000000180d477211 */ /* 0x000fe400018f0eff */
[-C--:B------:R-:W-:Y:S02]  /*0700*/  LEA R76, P1, R11, R74.reuse, 0x1 ;  /* 0x0000004a0b4c7211 */ /* 0x080fe400078208ff */
[----:B------:R-:W-:-:S02]  /*0710*/  LEA R72, P3, R12, R74, 0x1 ;  /* 0x0000004a0c487211 */ /* 0x000fc400078608ff */
[--C-:B------:R-:W-:Y:S02]  /*0720*/  LOP3.LUT R19, R19, 0x10, R6.reuse, 0x78, !PT ;  /* 0x0000001013137812 */ /* 0x100fe400078e7806 */
[----:B------:R-:W-:Y:S02]  /*0730*/  LEA R13, R14, R17, 0x7 ;  /* 0x000000110e0d7211 */ /* 0x000fe400078e38ff */
[----:B------:R-:W-:Y:S02]  /*0740*/  LEA R74, P2, R9, R74, 0x1 ;  /* 0x0000004a094a7211 */ /* 0x000fe400078408ff */
[----:B------:R-:W-:Y:S02]  /*0750*/  LOP3.LUT R17, R10, 0x90, RZ, 0xc0, !PT ;  /* 0x000000900a117812 */ /* 0x000fe400078ec0ff */
[----:B------:R-:W-:Y:S02]  /*0760*/  LOP3.LUT R16, R27, 0x30, R6, 0x78, !PT ;  /* 0x000000301b107812 */ /* 0x000fe400078e7806 */
[----:B------:R-:W-:Y:S01]  /*0770*/  IADD3 R14, R19, R18, RZ ;  /* 0x00000012130e7210 */ /* 0x000fe20007ffe0ff */
[----:B------:R-:W-:Y:S01]  /*0780*/  CS2R R26, SRZ ;  /* 0x00000000001a7805 */ /* 0x000fe2000001ff00 */
[----:B------:R-:W-:-:S02]  /*0790*/  LEA.HI.X.SX32 R77, R11, R25, 0x1, P1 ;  /* 0x000000190b4d7211 */ /* 0x000fc400008f0eff */
[-C--:B------:R-:W-:Y:S02]  /*07a0*/  LEA.HI.X.SX32 R73, R12, R25.reuse, 0x1, P3 ;  /* 0x000000190c497211 */ /* 0x080fe400018f0eff */
[----:B------:R-:W-:Y:S02]  /*07b0*/  LEA.HI.X.SX32 R75, R9, R25, 0x1, P2 ;  /* 0x00000019094b7211 */ /* 0x000fe400010f0eff */
[----:B------:R-:W-:Y:S01]  /*07c0*/  MOV R12, 0x3f800000 ;  /* 0x3f800000000c7802 */ /* 0x000fe20000000f00 */
[----:B------:R-:W-:Y:S01]  /*07d0*/  CS2R R24, SRZ ;  /* 0x0000000000187805 */ /* 0x000fe2000001ff00 */
[----:B------:R-:W-:Y:S02]  /*07e0*/  MOV R84, 0xff800000 ;  /* 0xff80000000547802 */ /* 0x000fe40000000f00 */
[----:B------:R-:W-:Y:S02]  /*07f0*/  MOV R15, RZ ;  /* 0x000000ff000f7202 */ /* 0x000fe40000000f00 */
[----:B------:R-:W-:-:S02]  /*0800*/  MOV R9, RZ ;  /* 0x000000ff00097202 */ /* 0x000fc40000000f00 */
[----:B------:R-:W-:Y:S02]  /*0810*/  MOV R82, 0xff800000 ;  /* 0xff80000000527802 */ /* 0x000fe40000000f00 */
[----:B------:R-:W-:Y:S02]  /*0820*/  MOV R18, 0x3f800000 ;  /* 0x3f80000000127802 */ /* 0x000fe40000000f00 */
[----:B------:R-:W-:Y:S02]  /*0830*/  MOV R11, RZ ;  /* 0x000000ff000b7202 */ /* 0x000fe40000000f00 */
[----:B------:R-:W-:Y:S02]  /*0840*/  LOP3.LUT R17, R17, 0x17e, R6, 0x78, !PT ;  /* 0x0000017e11117812 */ /* 0x000fe400078e7806 */
[----:B------:R-:W-:Y:S02]  /*0850*/  LOP3.LUT R10, R16, 0x40, RZ, 0x3c, !PT ;  /* 0x00000040100a7812 */ /* 0x000fe400078e3cff */
.L_x_1:
[----:B------:R-:W-:-:S04]  /*0860*/  IMAD.WIDE R36, R15, 0x2, R78 ;  /* 0x000000020f247825 */ /* 0x000fc800078e024e */
[C---:B------:R-:W-:Y:S02]  /*0870*/  IMAD.WIDE R44, R15.reuse, 0x2, R74 ;  /* 0x000000020f2c7825 */ /* 0x040fe400078e024a */
[----:B------:R-:W2:Y:S02]  /*0880*/  LDG.E.U16 R36, [R36.64] ;  /* 0x0000000424247981 */ /* 0x000ea4000c1e1500 */
[C---:B------:R-:W-:Y:S02]  /*0890*/  IMAD.WIDE R46, R15.reuse, 0x2, R72 ;  /* 0x000000020f2e7825 */ /* 0x040fe400078e0248 */
[----:B------:R-:W3:Y:S02]  /*08a0*/  LDG.E.U16 R44, [R44.64] ;  /* 0x000000042c2c7981 */ /* 0x000ee4000c1e1500 */
[----:B------:R-:W-:Y:S02]  /*08b0*/  IMAD.WIDE R38, R15, 0x2, R76 ;  /* 0x000000020f267825 */ /* 0x000fe400078e024c */
[----:B------:R-:W4:Y:S04]  /*08c0*/  LDG.E.U16 R46, [R46.64] ;  /* 0x000000042e2e7981 */ /* 0x000f28000c1e1500 */
[----:B------:R-:W5:Y:S04]  /*08d0*/  LDG.E.U16 R48, [R38.64] ;  /* 0x0000000426307981 */ /* 0x000f68000c1e1500 */
[----:B------:R-:W-:Y:S01]  /*08e0*/  BAR.SYNC.DEFER_BLOCKING 0x0 ;  /* 0x0000000000007b1d */ /* 0x000fe20000010000 */
[----:B------:R-:W-:-:S04]  /*08f0*/  IMAD.WIDE R88, R9, 0x2, R68 ;  /* 0x0000000209587825 */ /* 0x000fc800078e0244 */
[----:B------:R-:W-:-:S04]  /*0900*/  IMAD.WIDE R56, R9, 0x2, R20 ;  /* 0x0000000209387825 */ /* 0x000fc800078e0214 */
[----:B------:R-:W-:-:S04]  /*0910*/  IMAD.WIDE R58, R9, 0x2, R22 ;  /* 0x00000002093a7825 */ /* 0x000fc800078e0216 */
[----:B------:R-:W-:Y:S01]  /*0920*/  IMAD.WIDE R64, R9, 0x2, R70 ;  /* 0x0000000209407825 */ /* 0x000fe200078e0246 */
[----:B--2---:R-:W-:Y:S04]  /*0930*/  STS.U16 [R17+0x800], R36 ;  /* 0x0008002411007388 */ /* 0x004fe80000000400 */
[----:B---3--:R-:W-:Y:S04]  /*0940*/  STS.U16 [R17+0xc00], R44 ;  /* 0x000c002c11007388 */ /* 0x008fe80000000400 */
[----:B----4-:R-:W-:Y:S04]  /*0950*/  STS.U16 [R17+0xe00], R46 ;  /* 0x000e002e11007388 */ /* 0x010fe80000000400 */
[----:B-----5:R-:W-:Y:S04]  /*0960*/  STS.U16 [R17+0xa00], R48 ;  /* 0x000a003011007388 */ /* 0x020fe80000000400 */
[----:B------:R-:W-:Y:S06]  /*0970*/  BAR.SYNC.DEFER_BLOCKING 0x0 ;  /* 0x0000000000007b1d */ /* 0x000fec0000010000 */
[----:B------:R0:W2:Y:S04]  /*0980*/  LDG.E.U16 R86, [R56.64] ;  /* 0x0000000438567981 */ /* 0x0000a8000c1e1500 */
[----:B------:R-:W3:Y:S04]  /*0990*/  LDG.E.U16 R88, [R88.64] ;  /* 0x0000000458587981 */ /* 0x000ee8000c1e1500 */
[----:B------:R0:W4:Y:S04]  /*09a0*/  LDG.E.U16 R85, [R58.64] ;  /* 0x000000043a557981 */ /* 0x000128000c1e1500 */
[----:B------:R1:W5:Y:S04]  /*09b0*/  LDG.E.U16 R87, [R64.64] ;  /* 0x0000000440577981 */ /* 0x000368000c1e1500 */
[----:B------:R-:W-:Y:S04]  /*09c0*/  LDSM.16.MT88.4 R32, [R13] ;  /* 0x000000000d20783b */ /* 0x000fe80000004200 */
[----:B------:R-:W0:Y:S04]  /*09d0*/  LDSM.16.M88.4 R40, [R14+0x800] ;  /* 0x000800000e28783b */ /* 0x000e280000000200 */
[----:B------:R-:W1:Y:S04]  /*09e0*/  LDSM.16.M88.4 R52, [R14+0xa00] ;  /* 0x000a00000e34783b */ /* 0x000e680000000200 */
[----:B------:R-:W1:Y:S04]  /*09f0*/  LDSM.16.M88.4 R60, [R14+0xc00] ;  /* 0x000c00000e3c783b */ /* 0x000e680000000200 */
[----:B------:R-:W1:Y:S04]  /*0a00*/  LDSM.16.M88.4 R44, [R14+0xe00] ;  /* 0x000e00000e2c783b */ /* 0x000e680000000200 */
[----:B------:R-:W-:Y:S01]  /*0a10*/  BAR.SYNC.DEFER_BLOCKING 0x0 ;  /* 0x0000000000007b1d */ /* 0x000fe20000010000 */
[C---:B0-----:R-:W-:Y:S08]  /*0a20*/  HMMA.16816.F32.BF16 R36, R32.reuse, R40, RZ ;  /* 0x000000282024723c */ /* 0x041ff000000418ff */
[C---:B------:R-:W-:Y:S08]  /*0a30*/  HMMA.16816.F32.BF16 R40, R32.reuse, R42, RZ ;  /* 0x0000002a2028723c */ /* 0x040ff000000418ff */
[C---:B-1----:R-:W-:Y:S08]  /*0a40*/  HMMA.16816.F32.BF16 R48, R32.reuse, R52, RZ ;  /* 0x000000342030723c */ /* 0x042ff000000418ff */
[----:B------:R-:W-:Y:S01]  /*0a50*/  HMMA.16816.F32.BF16 R52, R32, R54, RZ ;  /* 0x000000362034723c */ /* 0x000fe200000418ff */
[----:B------:R-:W-:-:S02]  /*0a60*/  FMUL R19, R36, c[0x0][0x188] ;  /* 0x0000620024137a20 */ /* 0x000fc40000400000 */
[----:B------:R-:W-:-:S05]  /*0a70*/  FMUL R66, R37, c[0x0][0x188] ;  /* 0x0000620025427a20 */ /* 0x000fca0000400000 */
[----:B------:R-:W-:Y:S01]  /*0a80*/  FMUL R67, R40, c[0x0][0x188] ;  /* 0x0000620028437a20 */ /* 0x000fe20000400000 */
[----:B------:R-:W-:Y:S01]  /*0a90*/  FMNMX R66, R19, R66, !PT ;  /* 0x0000004213427209 */ /* 0x000fe20007800000 */
[----:B------:R-:W-:Y:S01]  /*0aa0*/  HMMA.16816.F32.BF16 R56, R32, R60, RZ ;  /* 0x0000003c2038723c */ /* 0x000fe200000418ff */
[----:B------:R-:W-:-:S06]  /*0ab0*/  FMUL R19, R41, c[0x0][0x188] ;  /* 0x0000620029137a20 */ /* 0x000fcc0000400000 */
[----:B------:R-:W-:Y:S01]  /*0ac0*/  FMNMX R60, R67, R66, !PT ;  /* 0x00000042433c7209 */ /* 0x000fe20007800000 */
[----:B------:R-:W-:-:S03]  /*0ad0*/  FMUL R66, R48, c[0x0][0x188] ;  /* 0x0000620030427a20 */ /* 0x000fc60000400000 */
[----:B------:R-:W-:Y:S02]  /*0ae0*/  FMNMX R65, R19, R60, !PT ;  /* 0x0000003c13417209 */ /* 0x000fe40007800000 */
[----:B------:R-:W-:Y:S01]  /*0af0*/  HMMA.16816.F32.BF16 R60, R32, R62, RZ ;  /* 0x0000003e203c723c */ /* 0x000fe200000418ff */
[----:B------:R-:W-:Y:S01]  /*0b00*/  FMUL R19, R49, c[0x0][0x188] ;  /* 0x0000620031137a20 */ /* 0x000fe20000400000 */
[----:B------:R-:W-:Y:S01]  /*0b10*/  FMNMX R66, R66, R65, !PT ;  /* 0x0000004142427209 */ /* 0x000fe20007800000 */
[----:B------:R-:W-:-:S03]  /*0b20*/  FMUL R80, R52, c[0x0][0x188] ;  /* 0x0000620034507a20 */ /* 0x000fc60000400000 */
[----:B------:R-:W-:Y:S02]  /*0b30*/  FMNMX R19, R19, R66, !PT ;  /* 0x0000004213137209 */ /* 0x000fe40007800000 */
[----:B------:R-:W-:Y:S02]  /*0b40*/  HMMA.16816.F32.BF16 R64, R32, R44, RZ ;  /* 0x0000002c2040723c */ /* 0x000fe400000418ff */
[----:B------:R-:W-:Y:S01]  /*0b50*/  FMNMX R80, R80, R19, !PT ;  /* 0x0000001350507209 */ /* 0x000fe20007800000 */
[----:B------:R-:W-:-:S04]  /*0b60*/  FMUL R19, R53, c[0x0][0x188] ;  /* 0x0000620035137a20 */ /* 0x000fc80000400000 */
[----:B------:R-:W-:Y:S01]  /*0b70*/  FMUL R44, R56, c[0x0][0x188] ;  /* 0x00006200382c7a20 */ /* 0x000fe20000400000 */
[----:B------:R-:W-:Y:S01]  /*0b80*/  HMMA.16816.F32.BF16 R32, R32, R46, RZ ;  /* 0x0000002e2020723c */ /* 0x000fe200000418ff */
[----:B------:R-:W-:Y:S01]  /*0b90*/  FMNMX R45, R19, R80, !PT ;  /* 0x00000050132d7209 */ /* 0x000fe20007800000 */
[----:B------:R-:W-:-:S05]  /*0ba0*/  FMUL R19, R57, c[0x0][0x188] ;  /* 0x0000620039137a20 */ /* 0x000fca0000400000 */
[----:B------:R-:W-:Y:S01]  /*0bb0*/  FMNMX R46, R44, R45, !PT ;  /* 0x0000002d2c2e7209 */ /* 0x000fe20007800000 */
[----:B------:R-:W-:-:S03]  /*0bc0*/  FMUL R44, R60, c[0x0][0x188] ;  /* 0x000062003c2c7a20 */ /* 0x000fc60000400000 */
        /* <DEDUP_REMOVED lines=10> */
[----:B------:R-:W-:-:S04]  /*0c70*/  FMNMX R44, R44, R45, !PT ;  /* 0x0000002d2c2c7209 */ /* 0x000fc80007800000 */
[----:B------:R-:W-:-:S05]  /*0c80*/  FMNMX R45, R19, R44, !PT ;  /* 0x0000002c132d7209 */ /* 0x000fca0007800000 */
[----:B------:R-:W0:Y:S01]  /*0c90*/  SHFL.BFLY PT, R80, R45, 0x2, 0x1f ;  /* 0x0c401f002d507f89 */ /* 0x000e2200000e0000 */
[----:B------:R-:W-:Y:S02]  /*0ca0*/  FMUL R19, R38, c[0x0][0x188] ;  /* 0x0000620026137a20 */ /* 0x000fe40000400000 */
[----:B------:R-:W-:-:S05]  /*0cb0*/  FMUL R44, R39, c[0x0][0x188] ;  /* 0x00006200272c7a20 */ /* 0x000fca0000400000 */
[----:B------:R-:W-:Y:S01]  /*0cc0*/  FMNMX R46, R19, R44, !PT ;  /* 0x0000002c132e7209 */ /* 0x000fe20007800000 */
[----:B------:R-:W-:Y:S02]  /*0cd0*/  FMUL R19, R42, c[0x0][0x188] ;  /* 0x000062002a137a20 */ /* 0x000fe40000400000 */
[----:B------:R-:W-:-:S03]  /*0ce0*/  FMUL R44, R43, c[0x0][0x188] ;  /* 0x000062002b2c7a20 */ /* 0x000fc60000400000 */
[----:B------:R-:W-:Y:S02]  /*0cf0*/  FMNMX R19, R19, R46, !PT ;  /* 0x0000002e13137209 */ /* 0x000fe40007800000 */
[----:B0-----:R-:W-:Y:S02]  /*0d00*/  FMNMX R80, R45, R80, !PT ;  /* 0x000000502d507209 */ /* 0x001fe40007800000 */
[----:B------:R-:W-:-:S03]  /*0d10*/  FMNMX R44, R44, R19, !PT ;  /* 0x000000132c2c7209 */ /* 0x000fc60007800000 */
[----:B------:R-:W0:Y:S01]  /*0d20*/  SHFL.BFLY PT, R47, R80, 0x1, 0x1f ;  /* 0x0c201f00502f7f89 */ /* 0x000e2200000e0000 */
[----:B------:R-:W-:-:S05]  /*0d30*/  FMUL R19, R50, c[0x0][0x188] ;  /* 0x0000620032137a20 */ /* 0x000fca0000400000 */
[----:B------:R-:W-:Y:S01]  /*0d40*/  FMNMX R44, R19, R44, !PT ;  /* 0x0000002c132c7209 */ /* 0x000fe20007800000 */
[----:B------:R-:W-:-:S05]  /*0d50*/  FMUL R19, R51, c[0x0][0x188] ;  /* 0x0000620033137a20 */ /* 0x000fca0000400000 */
[----:B------:R-:W-:Y:S01]  /*0d60*/  FMNMX R44, R19, R44, !PT ;  /* 0x0000002c132c7209 */ /* 0x000fe20007800000 */
[----:B------:R-:W-:-:S05]  /*0d70*/  FMUL R19, R54, c[0x0][0x188] ;  /* 0x0000620036137a20 */ /* 0x000fca0000400000 */
[----:B------:R-:W-:Y:S01]  /*0d80*/  FMNMX R46, R19, R44, !PT ;  /* 0x0000002c132e7209 */ /* 0x000fe20007800000 */
[----:B------:R-:W-:Y:S02]  /*0d90*/  FMUL R19, R55, c[0x0][0x188] ;  /* 0x0000620037137a20 */ /* 0x000fe40000400000 */
[----:B------:R-:W-:Y:S01]  /*0da0*/  FMUL R44, R58, c[0x0][0x188] ;  /* 0x000062003a2c7a20 */ /* 0x000fe20000400000 */
[----:B0-----:R-:W-:Y:S02]  /*0db0*/  FMNMX R45, R80, R47, !PT ;  /* 0x0000002f502d7209 */ /* 0x001fe40007800000 */
[----:B------:R-:W-:Y:S02]  /*0dc0*/  FMNMX R47, R19, R46, !PT ;  /* 0x0000002e132f7209 */ /* 0x000fe40007800000 */
[----:B------:R-:W-:Y:S01]  /*0dd0*/  FMNMX R19, R45, R84, !PT ;  /* 0x000000542d137209 */ /* 0x000fe20007800000 */
[----:B------:R-:W-:Y:S01]  /*0de0*/  FMUL R45, R59, c[0x0][0x188] ;  /* 0x000062003b2d7a20 */ /* 0x000fe20000400000 */
[----:B------:R-:W-:-:S03]  /*0df0*/  FMNMX R44, R44, R47, !PT ;  /* 0x0000002f2c2c7209 */ /* 0x000fc60007800000 */
[--C-:B------:R-:W-:Y:S01]  /*0e00*/  FFMA R46, R36, c[0x0][0x188], -R19.reuse ;  /* 0x00006200242e7a23 */ /* 0x100fe20000000813 */
[----:B------:R-:W-:Y:S01]  /*0e10*/  FMNMX R47, R45, R44, !PT ;  /* 0x0000002c2d2f7209 */ /* 0x000fe20007800000 */
[----:B------:R-:W-:Y:S02]  /*0e20*/  FMUL R36, R62, c[0x0][0x188] ;  /* 0x000062003e247a20 */ /* 0x000fe40000400000 */
[----:B------:R-:W-:Y:S02]  /*0e30*/  FMUL R44, R46, 1.4426950216293334961 ;  /* 0x3fb8aa3b2e2c7820 */ /* 0x000fe40000400000 */
[----:B------:R-:W-:Y:S01]  /*0e40*/  FMUL R45, R63, c[0x0][0x188] ;  /* 0x000062003f2d7a20 */ /* 0x000fe20000400000 */
[----:B------:R-:W-:Y:S01]  /*0e50*/  FMNMX R46, R36, R47, !PT ;  /* 0x0000002f242e7209 */ /* 0x000fe20007800000 */
[----:B------:R-:W-:Y:S02]  /*0e60*/  FFMA R37, R37, c[0x0][0x188], -R19 ;  /* 0x0000620025257a23 */ /* 0x000fe40000000813 */
[----:B------:R-:W-:Y:S01]  /*0e70*/  FMUL R36, R66, c[0x0][0x188] ;  /* 0x0000620042247a20 */ /* 0x000fe20000400000 */
[----:B------:R-:W-:Y:S01]  /*0e80*/  FMNMX R45, R45, R46, !PT ;  /* 0x0000002e2d2d7209 */ /* 0x000fe20007800000 */
[----:B------:R-:W-:-:S02]  /*0e90*/  FMUL R80, R37, 1.4426950216293334961 ;  /* 0x3fb8aa3b25507820 */ /* 0x000fc40000400000 */
[----:B------:R-:W-:Y:S01]  /*0ea0*/  FMUL R37, R67, c[0x0][0x188] ;  /* 0x0000620043257a20 */ /* 0x000fe20000400000 */
[----:B------:R-:W-:Y:S01]  /*0eb0*/  FMNMX R46, R36, R45, !PT ;  /* 0x0000002d242e7209 */ /* 0x000fe20007800000 */
[----:B------:R-:W-:-:S03]  /*0ec0*/  FMUL R36, R34, c[0x0][0x188] ;  /* 0x0000620022247a20 */ /* 0x000fc60000400000 */
[----:B------:R-:W-:Y:S01]  /*0ed0*/  FMNMX R47, R37, R46, !PT ;  /* 0x0000002e252f7209 */ /* 0x000fe20007800000 */
[----:B------:R-:W-:-:S03]  /*0ee0*/  FMUL R37, R35, c[0x0][0x188] ;  /* 0x0000620023257a20 */ /* 0x000fc60000400000 */
[----:B------:R-:W-:-:S04]  /*0ef0*/  FMNMX R36, R36, R47, !PT ;  /* 0x0000002f24247209 */ /* 0x000fc80007800000 */
[----:B------:R-:W-:-:S05]  /*0f00*/  FMNMX R36, R37, R36, !PT ;  /* 0x0000002425247209 */ /* 0x000fca0007800000 */
[----:B------:R-:W0:Y:S01]  /*0f10*/  SHFL.BFLY PT, R37, R36, 0x2, 0x1f ;  /* 0x0c401f0024257f89 */ /* 0x000e2200000e0000 */
[--C-:B------:R-:W-:Y:S02]  /*0f20*/  FFMA R40, R40, c[0x0][0x188], -R19.reuse ;  /* 0x0000620028287a23 */ /* 0x100fe40000000813 */
[----:B------:R-:W-:Y:S01]  /*0f30*/  FFMA R57, R57, c[0x0][0x188], -R19 ;  /* 0x0000620039397a23 */ /* 0x000fe20000000813 */
[----:B0-----:R-:W-:-:S05]  /*0f40*/  FMNMX R37, R36, R37, !PT ;  /* 0x0000002524257209 */ /* 0x001fca0007800000 */
[----:B------:R-:W0:Y:S01]  /*0f50*/  SHFL.BFLY PT, R36, R37, 0x1, 0x1f ;  /* 0x0c201f0025247f89 */ /* 0x000e2200000e0000 */
[----:B------:R-:W-:Y:S02]  /*0f60*/  FMUL R81, R40, 1.4426950216293334961 ;  /* 0x3fb8aa3b28517820 */ /* 0x000fe40000400000 */
[----:B------:R-:W-:Y:S02]  /*0f70*/  FMUL R57, R57, 1.4426950216293334961 ;  /* 0x3fb8aa3b39397820 */ /* 0x000fe40000400000 */
[--C-:B------:R-:W-:Y:S02]  /*0f80*/  FFMA R40, R41, c[0x0][0x188], -R19.reuse ;  /* 0x0000620029287a23 */ /* 0x100fe40000000813 */
[----:B------:R-:W-:Y:S01]  /*0f90*/  MUFU.EX2 R41, R81 ;  /* 0x0000005100297308 */ /* 0x000fe20000000800 */
[----:B--2---:R-:W-:Y:S04]  /*0fa0*/  STS.U16 [R7+0x800], R86 ;  /* 0x0008005607007388 */ /* 0x004fe80000000400 */
[----:B---3--:R-:W-:Y:S04]  /*0fb0*/  STS.U16 [R7+0xc00], R88 ;  /* 0x000c005807007388 */ /* 0x008fe80000000400 */
[----:B----4-:R1:W-:Y:S04]  /*0fc0*/  STS.U16 [R8+0xa00], R85 ;  /* 0x000a005508007388 */ /* 0x0103e80000000400 */
[----:B-----5:R2:W-:Y:S01]  /*0fd0*/  STS.U16 [R8+0xe00], R87 ;  /* 0x000e005708007388 */ /* 0x0205e20000000400 */
[----:B------:R0:W-:Y:S01]  /*0fe0*/  MUFU.EX2 R81, R57 ;  /* 0x0000003900517308 */ /* 0x0001e20000000800 */
[----:B------:R-:W-:-:S02]  /*0ff0*/  FFMA R56, R56, c[0x0][0x188], -R19 ;  /* 0x0000620038387a23 */ /* 0x000fc40000000813 */
[----:B------:R-:W-:Y:S01]  /*1000*/  FFMA R32, R32, c[0x0][0x188], -R19 ;  /* 0x0000620020207a23 */ /* 0x000fe20000000813 */
[----:B0-----:R-:W-:-:S04]  /*1010*/  FMNMX R57, R37, R36, !PT ;  /* 0x0000002425397209 */ /* 0x001fc80007800000 */
[----:B------:R-:W-:Y:S01]  /*1020*/  MUFU.EX2 R44, R44 ;  /* 0x0000002c002c7308 */ /* 0x000fe20000000800 */
[----:B------:R-:W-:Y:S01]  /*1030*/  FMUL R56, R56, 1.4426950216293334961 ;  /* 0x3fb8aa3b38387820 */ /* 0x000fe20000400000 */
[----:B------:R-:W-:Y:S01]  /*1040*/  FMNMX R57, R57, R82, !PT ;  /* 0x0000005239397209 */ /* 0x000fe20007800000 */
[----:B------:R-:W-:Y:S02]  /*1050*/  FFMA R48, R48, c[0x0][0x188], -R19 ;  /* 0x0000620030307a23 */ /* 0x000fe40000000813 */
[----:B------:R-:W-:-:S03]  /*1060*/  FMUL R32, R32, 1.4426950216293334961 ;  /* 0x3fb8aa3b20207820 */ /* 0x000fc60000400000 */
[----:B------:R-:W0:Y:S01]  /*1070*/  MUFU.EX2 R45, R80 ;  /* 0x00000050002d7308 */ /* 0x000e220000000800 */
[--C-:B------:R-:W-:Y:S02]  /*1080*/  FFMA R49, R49, c[0x0][0x188], -R19.reuse ;  /* 0x0000620031317a23 */ /* 0x100fe40000000813 */
[----:B------:R-:W-:Y:S02]  /*1090*/  FFMA R61, R61, c[0x0][0x188], -R19 ;  /* 0x000062003d3d7a23 */ /* 0x000fe40000000813 */
[----:B------:R-:W-:Y:S02]  /*10a0*/  FMUL R40, R40, 1.4426950216293334961 ;  /* 0x3fb8aa3b28287820 */ /* 0x000fe40000400000 */
[----:B------:R-:W-:Y:S01]  /*10b0*/  FADD R36, -R19, R84 ;  /* 0x0000005413247221 */ /* 0x000fe20000000100 */
[----:B------:R-:W-:Y:S01]  /*10c0*/  MUFU.EX2 R80, R56 ;  /* 0x0000003800507308 */ /* 0x000fe20000000800 */
[--C-:B------:R-:W-:Y:S02]  /*10d0*/  FFMA R38, R38, c[0x0][0x188], -R57.reuse ;  /* 0x0000620026267a23 */ /* 0x100fe40000000839 */
[----:B------:R-:W-:-:S02]  /*10e0*/  FFMA R39, R39, c[0x0][0x188], -R57 ;  /* 0x0000620027277a23 */ /* 0x000fc40000000839 */
[----:B------:R-:W-:Y:S02]  /*10f0*/  FMUL R47, R48, 1.4426950216293334961 ;  /* 0x3fb8aa3b302f7820 */ /* 0x000fe40000400000 */
[----:B------:R-:W-:Y:S01]  /*1100*/  FMUL R90, R49, 1.4426950216293334961 ;  /* 0x3fb8aa3b315a7820 */ /* 0x000fe20000400000 */
[----:B------:R3:W-:Y:S01]  /*1110*/  MUFU.EX2 R56, R32 ;  /* 0x0000002000387308 */ /* 0x0007e20000000800 */
[----:B------:R-:W-:Y:S02]  /*1120*/  FMUL R61, R61, 1.4426950216293334961 ;  /* 0x3fb8aa3b3d3d7820 */ /* 0x000fe40000400000 */
[----:B------:R-:W-:Y:S02]  /*1130*/  FMUL R36, R36, 1.4426950216293334961 ;  /* 0x3fb8aa3b24247820 */ /* 0x000fe40000400000 */
[----:B------:R-:W-:Y:S02]  /*1140*/  FMUL R38, R38, 1.4426950216293334961 ;  /* 0x3fb8aa3b26267820 */ /* 0x000fe40000400000 */
[----:B------:R-:W-:Y:S01]  /*1150*/  FMUL R39, R39, 1.4426950216293334961 ;  /* 0x3fb8aa3b27277820 */ /* 0x000fe20000400000 */
[----:B------:R-:W4:Y:S01]  /*1160*/  MUFU.EX2 R46, R40 ;  /* 0x00000028002e7308 */ /* 0x000f220000000800 */
[----:B---3--:R-:W-:-:S02]  /*1170*/  FFMA R32, R43, c[0x0][0x188], -R57 ;  /* 0x000062002b207a23 */ /* 0x008fc40000000839 */
[----:B------:R-:W-:Y:S02]  /*1180*/  FFMA R55, R55, c[0x0][0x188], -R57 ;  /* 0x0000620037377a23 */ /* 0x000fe40000000839 */
[----:B------:R-:W-:Y:S02]  /*1190*/  FMUL R32, R32, 1.4426950216293334961 ;  /* 0x3fb8aa3b20207820 */ /* 0x000fe40000400000 */
[--C-:B------:R-:W-:Y:S01]  /*11a0*/  FFMA R52, R52, c[0x0][0x188], -R19.reuse ;  /* 0x0000620034347a23 */ /* 0x100fe20000000813 */
[----:B------:R-:W-:Y:S01]  /*11b0*/  MUFU.EX2 R47, R47 ;  /* 0x0000002f002f7308 */ /* 0x000fe20000000800 */
[----:B------:R-:W-:Y:S02]  /*11c0*/  FFMA R64, R64, c[0x0][0x188], -R19 ;  /* 0x0000620040407a23 */ /* 0x000fe40000000813 */
[----:B------:R-:W-:-:S05]  /*11d0*/  FMUL R55, R55, 1.4426950216293334961 ;  /* 0x3fb8aa3b37377820 */ /* 0x000fca0000400000 */
[----:B------:R-:W-:Y:S01]  /*11e0*/  MUFU.EX2 R83, R61 ;  /* 0x0000003d00537308 */ /* 0x000fe20000000800 */
[----:B------:R-:W-:Y:S02]  /*11f0*/  FMUL R48, R52, 1.4426950216293334961 ;  /* 0x3fb8aa3b34307820 */ /* 0x000fe40000400000 */
[----:B------:R-:W-:-:S05]  /*1200*/  FMUL R52, R64, 1.4426950216293334961 ;  /* 0x3fb8aa3b40347820 */ /* 0x000fca0000400000 */
[----:B------:R-:W3:Y:S01]  /*1210*/  MUFU.EX2 R90, R90 ;  /* 0x0000005a005a7308 */ /* 0x000ee20000000800 */
[----:B------:R-:W-:-:S07]  /*1220*/  FFMA R42, R42, c[0x0][0x188], -R57 ;  /* 0x000062002a2a7a23 */ /* 0x000fce0000000839 */
[----:B------:R-:W-:Y:S01]  /*1230*/  MUFU.EX2 R61, R36 ;  /* 0x00000024003d7308 */ /* 0x000fe20000000800 */
[----:B------:R-:W-:-:S07]  /*1240*/  FFMA R33, R33, c[0x0][0x188], -R19 ;  /* 0x0000620021217a23 */ /* 0x000fce0000000813 */
[----:B------:R-:W-:Y:S08]  /*1250*/  MUFU.EX2 R89, R38 ;  /* 0x0000002600597308 */ /* 0x000ff00000000800 */
[----:B------:R-:W5:Y:S01]  /*1260*/  MUFU.EX2 R92, R39 ;  /* 0x00000027005c7308 */ /* 0x000f620000000800 */
[----:B------:R-:W-:Y:S07]  /*1270*/  BAR.SYNC.DEFER_BLOCKING 0x0 ;  /* 0x0000000000007b1d */ /* 0x000fee0000010000 */
[----:B------:R0:W-:Y:S01]  /*1280*/  MUFU.EX2 R84, R32 ;  /* 0x0000002000547308 */ /* 0x0001e20000000800 */
[----:B------:R-:W-:-:S02]  /*1290*/  FFMA R53, R53, c[0x0][0x188], -R19 ;  /* 0x0000620035357a23 */ /* 0x000fc40000000813 */
[----:B------:R-:W-:Y:S02]  /*12a0*/  FFMA R65, R65, c[0x0][0x188], -R19 ;  /* 0x0000620041417a23 */ /* 0x000fe40000000813 */
[----:B0-----:R-:W-:-:S03]  /*12b0*/  FADD R32, R44, R45 ;  /* 0x0000002d2c207221 */ /* 0x001fc60000000000 */
[----:B------:R0:W-:Y:S01]  /*12c0*/  MUFU.EX2 R64, R55 ;  /* 0x0000003700407308 */ /* 0x0001e20000000800 */
[----:B------:R-:W2:Y:S01]  /*12d0*/  LDSM.16.M88.4 R36, [R16+0x800] ;  /* 0x000800001024783b */ /* 0x000ea20000000200 */
[----:B0-----:R-:W-:Y:S02]  /*12e0*/  FADD R55, R41, R32 ;  /* 0x0000002029377221 */ /* 0x001fe40000000000 */
[----:B------:R-:W-:Y:S02]  /*12f0*/  FADD R32, -R57, R82 ;  /* 0x0000005239207221 */ /* 0x000fe40000000100 */
[----:B------:R-:W-:Y:S02]  /*1300*/  FMUL R42, R42, 1.4426950216293334961 ;  /* 0x3fb8aa3b2a2a7820 */ /* 0x000fe40000400000 */
[----:B------:R-:W-:Y:S02]  /*1310*/  FMUL R33, R33, 1.4426950216293334961 ;  /* 0x3fb8aa3b21217820 */ /* 0x000fe40000400000 */
[----:B----4-:R-:W-:-:S02]  /*1320*/  FADD R40, R46, R55 ;  /* 0x000000372e287221 */ /* 0x010fc40000000000 */
[--C-:B------:R-:W-:Y:S02]  /*1330*/  FFMA R50, R50, c[0x0][0x188], -R57.reuse ;  /* 0x0000620032327a23 */ /* 0x100fe40000000839 */
[----:B------:R-:W-:Y:S01]  /*1340*/  FMUL R55, R32, 1.4426950216293334961 ;  /* 0x3fb8aa3b20377820 */ /* 0x000fe20000400000 */
[----:B------:R0:W4:Y:S01]  /*1350*/  MUFU.EX2 R43, R42 ;  /* 0x0000002a002b7308 */ /* 0x0001220000000800 */
[----:B------:R-:W-:Y:S02]  /*1360*/  FMUL R49, R53, 1.4426950216293334961 ;  /* 0x3fb8aa3b35317820 */ /* 0x000fe40000400000 */
[----:B------:R-:W-:Y:S01]  /*1370*/  FMUL R53, R65, 1.4426950216293334961 ;  /* 0x3fb8aa3b41357820 */ /* 0x000fe20000400000 */
[----:B---3--:R-:W-:Y:S01]  /*1380*/  F2FP.BF16.PACK_AB R32, R90, R47 ;  /* 0x0000002f5a20723e */ /* 0x008fe200000010ff */
[----:B-1----:R-:W-:Y:S01]  /*1390*/  FADD R85, R47, R40 ;  /* 0x000000282f557221 */ /* 0x002fe20000000000 */
[----:B------:R-:W-:Y:S01]  /*13a0*/  F2FP.BF16.PACK_AB R40, R45, R44 ;  /* 0x0000002c2d28723e */ /* 0x000fe200000010ff */
[----:B------:R-:W-:Y:S01]  /*13b0*/  FFMA R51, R51, c[0x0][0x188], -R57 ;  /* 0x0000620033337a23 */ /* 0x000fe20000000839 */
[----:B------:R1:W-:Y:S01]  /*13c0*/  MUFU.EX2 R65, R33 ;  /* 0x0000002100417308 */ /* 0x0003e20000000800 */
[----:B0-----:R-:W-:-:S02]  /*13d0*/  F2FP.BF16.PACK_AB R42, R46, R41 ;  /* 0x000000292e2a723e */ /* 0x001fc400000010ff */
[----:B------:R-:W0:Y:S01]  /*13e0*/  LDSM.16.M88.4 R44, [R16+0xc00] ;  /* 0x000c0000102c783b */ /* 0x000e220000000200 */
[--C-:B------:R-:W-:Y:S02]  /*13f0*/  FFMA R54, R54, c[0x0][0x188], -R57.reuse ;  /* 0x0000620036367a23 */ /* 0x100fe40000000839 */
[----:B-1----:R-:W-:Y:S02]  /*1400*/  FMUL R33, R50, 1.4426950216293334961 ;  /* 0x3fb8aa3b32217820 */ /* 0x002fe40000400000 */
[----:B------:R-:W1:Y:S01]  /*1410*/  MUFU.EX2 R55, R55 ;  /* 0x0000003700377308 */ /* 0x000e620000000800 */
[----:B------:R-:W-:Y:S02]  /*1420*/  FMUL R50, R51, 1.4426950216293334961 ;  /* 0x3fb8aa3b33327820 */ /* 0x000fe40000400000 */
[----:B------:R-:W-:Y:S02]  /*1430*/  FFMA R58, R58, c[0x0][0x188], -R57 ;  /* 0x000062003a3a7a23 */ /* 0x000fe40000000839 */
[----:B------:R-:W-:-:S03]  /*1440*/  FMUL R51, R54, 1.4426950216293334961 ;  /* 0x3fb8aa3b36337820 */ /* 0x000fc60000400000 */
[----:B------:R-:W3:Y:S01]  /*1450*/  MUFU.EX2 R33, R33 ;  /* 0x0000002100217308 */ /* 0x000ee20000000800 */
[----:B------:R-:W-:Y:S02]  /*1460*/  FMUL R54, R58, 1.4426950216293334961 ;  /* 0x3fb8aa3b3a367820 */ /* 0x000fe40000400000 */
[----:B-----5:R-:W-:Y:S02]  /*1470*/  FADD R58, R89, R92 ;  /* 0x0000005c593a7221 */ /* 0x020fe40000000000 */
[----:B--2---:R-:W-:-:S03]  /*1480*/  FADD R87, R90, R85 ;  /* 0x000000555a577221 */ /* 0x004fc60000000000 */
[----:B------:R-:W2:Y:S01]  /*1490*/  MUFU.EX2 R50, R50 ;  /* 0x0000003200327308 */ /* 0x000ea20000000800 */
[----:B----4-:R-:W-:Y:S02]  /*14a0*/  FADD R85, R43, R58 ;  /* 0x0000003a2b557221 */ /* 0x010fe40000000000 */
[----:B------:R-:W-:-:S05]  /*14b0*/  FFMA R59, R59, c[0x0][0x188], -R57 ;  /* 0x000062003b3b7a23 */ /* 0x000fca0000000839 */
[----:B------:R-:W4:Y:S01]  /*14c0*/  MUFU.EX2 R48, R48 ;  /* 0x0000003000307308 */ /* 0x000f220000000800 */
[----:B------:R-:W-:Y:S01]  /*14d0*/  F2FP.BF16.PACK_AB R41, R92, R89 ;  /* 0x000000595c29723e */ /* 0x000fe200000010ff */
[C---:B------:R-:W-:Y:S01]  /*14e0*/  FADD R86, R84.reuse, R85 ;  /* 0x0000005554567221 */ /* 0x040fe20000000000 */
[----:B------:R-:W-:Y:S01]  /*14f0*/  F2FP.BF16.PACK_AB R43, R84, R43 ;  /* 0x0000002b542b723e */ /* 0x000fe200000010ff */
[----:B------:R-:W-:-:S04]  /*1500*/  FMUL R28, R61, R28 ;  /* 0x0000001c3d1c7220 */ /* 0x000fc80000400000 */
[----:B------:R-:W5:Y:S01]  /*1510*/  MUFU.EX2 R51, R51 ;  /* 0x0000003300337308 */ /* 0x000f620000000800 */
[----:B------:R-:W-:Y:S02]  /*1520*/  FMUL R29, R61, R29 ;  /* 0x0000001d3d1d7220 */ /* 0x000fe40000400000 */
[C---:B-1----:R-:W-:Y:S02]  /*1530*/  FMUL R30, R55.reuse, R30 ;  /* 0x0000001e371e7220 */ /* 0x042fe40000400000 */
[----:B------:R-:W-:-:S03]  /*1540*/  FMUL R31, R55, R31 ;  /* 0x0000001f371f7220 */ /* 0x000fc60000400000 */
[----:B------:R-:W1:Y:S01]  /*1550*/  MUFU.EX2 R49, R49 ;  /* 0x0000003100317308 */ /* 0x000e620000000800 */
[----:B------:R-:W-:Y:S02]  /*1560*/  FFMA R60, R60, c[0x0][0x188], -R19 ;  /* 0x000062003c3c7a23 */ /* 0x000fe40000000813 */
[----:B------:R-:W-:Y:S02]  /*1570*/  FMUL R59, R59, 1.4426950216293334961 ;  /* 0x3fb8aa3b3b3b7820 */ /* 0x000fe40000400000 */
[--C-:B------:R-:W-:Y:S02]  /*1580*/  FFMA R62, R62, c[0x0][0x188], -R57.reuse ;  /* 0x000062003e3e7a23 */ /* 0x100fe40000000839 */
[--C-:B------:R-:W-:Y:S01]  /*1590*/  FFMA R82, R35, c[0x0][0x188], -R57.reuse ;  /* 0x0000620023527a23 */ /* 0x100fe20000000839 */
[----:B------:R-:W0:Y:S01]  /*15a0*/  MUFU.EX2 R54, R54 ;  /* 0x0000003600367308 */ /* 0x000e220000000800 */
[----:B------:R-:W-:Y:S02]  /*15b0*/  FFMA R66, R66, c[0x0][0x188], -R57 ;  /* 0x0000620042427a23 */ /* 0x000fe40000000839 */
[----:B---3--:R-:W-:Y:S01]  /*15c0*/  FADD R35, R33, R86 ;  /* 0x0000005621237221 */ /* 0x008fe20000000000 */
[----:B------:R-:W-:Y:S01]  /*15d0*/  HMMA.16816.F32.BF16 R28, R40, R36, R28 ;  /* 0x00000024281c723c */ /* 0x000fe2000004181c */
[----:B------:R-:W-:-:S02]  /*15e0*/  FMUL R60, R60, 1.4426950216293334961 ;  /* 0x3fb8aa3b3c3c7820 */ /* 0x000fc40000400000 */
[----:B------:R-:W-:Y:S02]  /*15f0*/  FMUL R62, R62, 1.4426950216293334961 ;  /* 0x3fb8aa3b3e3e7820 */ /* 0x000fe40000400000 */
[----:B------:R-:W-:Y:S01]  /*1600*/  FFMA R63, R63, c[0x0][0x188], -R57 ;  /* 0x000062003f3f7a23 */ /* 0x000fe20000000839 */
[----:B------:R-:W3:Y:S01]  /*1610*/  MUFU.EX2 R59, R59 ;  /* 0x0000003b003b7308 */ /* 0x000ee20000000800 */
[----:B------:R-:W-:Y:S02]  /*1620*/  FMUL R58, R66, 1.4426950216293334961 ;  /* 0x3fb8aa3b423a7820 */ /* 0x000fe40000400000 */
[----:B--2---:R-:W-:Y:S02]  /*1630*/  FADD R36, R50, R35 ;  /* 0x0000002332247221 */ /* 0x004fe40000000000 */
[----:B------:R-:W-:Y:S02]  /*1640*/  FFMA R66, R34, c[0x0][0x188], -R57 ;  /* 0x0000620022427a23 */ /* 0x000fe40000000839 */
[----:B------:R-:W-:-:S02]  /*1650*/  FMUL R63, R63, 1.4426950216293334961 ;  /* 0x3fb8aa3b3f3f7820 */ /* 0x000fc40000400000 */
[----:B----4-:R-:W-:Y:S01]  /*1660*/  FADD R34, R48, R87 ;  /* 0x0000005730227221 */ /* 0x010fe20000000000 */
[----:B------:R-:W2:Y:S01]  /*1670*/  MUFU.EX2 R60, R60 ;  /* 0x0000003c003c7308 */ /* 0x000ea20000000800 */
[----:B-----5:R-:W-:Y:S02]  /*1680*/  FADD R35, R51, R36 ;  /* 0x0000002433237221 */ /* 0x020fe40000000000 */
[C---:B-1----:R-:W-:Y:S01]  /*1690*/  FADD R85, R49.reuse, R34 ;  /* 0x0000002231557221 */ /* 0x042fe20000000000 */
[----:B------:R-:W-:-:S04]  /*16a0*/  F2FP.BF16.PACK_AB R34, R49, R48 ;  /* 0x000000303122723e */ /* 0x000fc800000010ff */
[----:B------:R-:W1:Y:S01]  /*16b0*/  MUFU.EX2 R62, R62 ;  /* 0x0000003e003e7308 */ /* 0x000e620000000800 */
[----:B------:R-:W-:Y:S02]  /*16c0*/  FFMA R67, R67, c[0x0][0x188], -R57 ;  /* 0x0000620043437a23 */ /* 0x000fe40000000839 */
[----:B------:R-:W-:Y:S02]  /*16d0*/  FMUL R24, R61, R24 ;  /* 0x000000183d187220 */ /* 0x000fe40000400000 */
[----:B------:R-:W-:Y:S02]  /*16e0*/  FMUL R26, R55, R26 ;  /* 0x0000001a371a7220 */ /* 0x000fe40000400000 */
[----:B------:R-:W-:Y:S01]  /*16f0*/  FMUL R25, R61, R25 ;  /* 0x000000193d197220 */ /* 0x000fe20000400000 */
[----:B------:R-:W4:Y:S01]  /*1700*/  MUFU.EX2 R63, R63 ;  /* 0x0000003f003f7308 */ /* 0x000f220000000800 */
[----:B------:R-:W-:Y:S02]  /*1710*/  FMUL R27, R55, R27 ;  /* 0x0000001b371b7220 */ /* 0x000fe40000400000 */
[----:B------:R-:W-:-:S02]  /*1720*/  FADD R49, R64, R35 ;  /* 0x0000002340317221 */ /* 0x000fc40000000000 */
[----:B------:R-:W-:Y:S02]  /*1730*/  FMUL R67, R67, 1.4426950216293334961 ;  /* 0x3fb8aa3b43437820 */ /* 0x000fe40000400000 */
[----:B------:R-:W-:Y:S01]  /*1740*/  FADD R36, R80, R85 ;  /* 0x0000005550247221 */ /* 0x000fe20000000000 */
[----:B------:R-:W5:Y:S01]  /*1750*/  MUFU.EX2 R52, R52 ;  /* 0x0000003400347308 */ /* 0x000f620000000800 */
[----:B0-----:R-:W-:Y:S01]  /*1760*/  FADD R48, R54, R49 ;  /* 0x0000003136307221 */ /* 0x001fe20000000000 */
[----:B------:R-:W-:Y:S01]  /*1770*/  HMMA.16816.F32.BF16 R40, R40, R44, R24 ;  /* 0x0000002c2828723c */ /* 0x000fe20000041818 */
[----:B------:R-:W-:-:S05]  /*1780*/  FMUL R66, R66, 1.4426950216293334961 ;  /* 0x3fb8aa3b42427820 */ /* 0x000fca0000400000 */
[----:B------:R-:W0:Y:S01]  /*1790*/  MUFU.EX2 R58, R58 ;  /* 0x0000003a003a7308 */ /* 0x000e220000000800 */
[----:B------:R-:W-:Y:S02]  /*17a0*/  FADD R25, R81, R36 ;  /* 0x0000002451197221 */ /* 0x000fe40000000000 */
[----:B---3--:R-:W-:-:S05]  /*17b0*/  FADD R27, R59, R48 ;  /* 0x000000303b1b7221 */ /* 0x008fca0000000000 */
[----:B------:R-:W-:Y:S01]  /*17c0*/  MUFU.EX2 R53, R53 ;  /* 0x0000003500357308 */ /* 0x000fe20000000800 */
[----:B------:R-:W-:Y:S02]  /*17d0*/  FMUL R82, R82, 1.4426950216293334961 ;  /* 0x3fb8aa3b52527820 */ /* 0x000fe40000400000 */
[----:B--2---:R-:W-:-:S05]  /*17e0*/  FADD R36, R60, R25 ;  /* 0x000000193c247221 */ /* 0x004fca0000000000 */
[----:B------:R2:W3:Y:S01]  /*17f0*/  MUFU.EX2 R37, R67 ;  /* 0x0000004300257308 */ /* 0x0004e20000000800 */
[----:B-1----:R-:W-:Y:S01]  /*1800*/  FADD R44, R62, R27 ;  /* 0x0000001b3e2c7221 */ /* 0x002fe20000000000 */
[----:B------:R-:W-:Y:S01]  /*1810*/  F2FP.BF16.PACK_AB R33, R50, R33 ;  /* 0x000000213221723e */ /* 0x000fe200000010ff */
[----:B------:R-:W-:Y:S01]  /*1820*/  LDSM.16.M88.4 R24, [R10+0xc00] ;  /* 0x000c00000a18783b */ /* 0x000fe20000000200 */
[----:B------:R-:W-:-:S04]  /*1830*/  F2FP.BF16.PACK_AB R35, R64, R51 ;  /* 0x000000334023723e */ /* 0x000fc800000010ff */
[----:B------:R-:W1:Y:S01]  /*1840*/  MUFU.EX2 R66, R66 ;  /* 0x0000004200427308 */ /* 0x000e620000000800 */
[----:B--2---:R-:W-:Y:S01]  /*1850*/  FADD R67, R83, R36 ;  /* 0x0000002453437221 */ /* 0x004fe20000000000 */
[----:B------:R-:W2:Y:S01]  /*1860*/  LDSM.16.M88.4 R48, [R10+0x800] ;  /* 0x000800000a30783b */ /* 0x000ea20000000200 */
[----:B----4-:R-:W-:-:S05]  /*1870*/  FADD R85, R63, R44 ;  /* 0x0000002c3f557221 */ /* 0x010fca0000000000 */
[----:B------:R-:W4:Y:S01]  /*1880*/  MUFU.EX2 R45, R82 ;  /* 0x00000052002d7308 */ /* 0x000f220000000800 */
[----:B-----5:R-:W-:Y:S02]  /*1890*/  FADD R36, R52, R67 ;  /* 0x0000004334247221 */ /* 0x020fe40000000000 */
[----:B0-----:R-:W-:Y:S01]  /*18a0*/  FADD R44, R58, R85 ;  /* 0x000000553a2c7221 */ /* 0x001fe20000000000 */
[----:B------:R-:W-:Y:S03]  /*18b0*/  HMMA.16816.F32.BF16 R28, R32, R38, R28 ;  /* 0x00000026201c723c */ /* 0x000fe6000004181c */
[----:B---3--:R-:W-:-:S04]  /*18c0*/  FADD R67, R37, R44 ;  /* 0x0000002c25437221 */ /* 0x008fc80000000000 */
[----:B------:R-:W-:Y:S02]  /*18d0*/  FADD R39, R53, R36 ;  /* 0x0000002435277221 */ /* 0x000fe40000000000 */
[----:B-1----:R-:W-:Y:S02]  /*18e0*/  FADD R38, R66, R67 ;  /* 0x0000004342267221 */ /* 0x002fe40000000000 */
[----:B------:R-:W-:Y:S02]  /*18f0*/  FADD R36, R56, R39 ;  /* 0x0000002738247221 */ /* 0x000fe40000000000 */
[----:B----4-:R-:W-:Y:S02]  /*1900*/  FADD R38, R45, R38 ;  /* 0x000000262d267221 */ /* 0x010fe40000000000 */
[----:B------:R-:W-:Y:S01]  /*1910*/  FADD R36, R65, R36 ;  /* 0x0000002441247221 */ /* 0x000fe20000000000 */
[----:B------:R-:W-:Y:S02]  /*1920*/  HMMA.16816.F32.BF16 R40, R32, R46, R40 ;  /* 0x0000002e2028723c */ /* 0x000fe40000041828 */
[----:B------:R-:W0:Y:S04]  /*1930*/  SHFL.BFLY PT, R47, R38, 0x2, 0x1f ;  /* 0x0c401f00262f7f89 */ /* 0x000e2800000e0000 */
[----:B------:R-:W1:Y:S01]  /*1940*/  SHFL.BFLY PT, R39, R36, 0x2, 0x1f ;  /* 0x0c401f0024277f89 */ /* 0x000e6200000e0000 */
[----:B------:R-:W-:-:S02]  /*1950*/  F2FP.BF16.PACK_AB R32, R81, R80 ;  /* 0x000000505120723e */ /* 0x000fc400000010ff */
[----:B------:R-:W-:Y:S02]  /*1960*/  F2FP.BF16.PACK_AB R34, R83, R60 ;  /* 0x0000003c5322723e */ /* 0x000fe400000010ff */
[----:B------:R-:W-:Y:S02]  /*1970*/  F2FP.BF16.PACK_AB R33, R59, R54 ;  /* 0x000000363b21723e */ /* 0x000fe400000010ff */
[----:B------:R-:W-:-:S07]  /*1980*/  F2FP.BF16.PACK_AB R35, R63, R62 ;  /* 0x0000003e3f23723e */ /* 0x000fce00000010ff */
[----:B--2---:R-:W-:Y:S01]  /*1990*/  HMMA.16816.F32.BF16 R28, R32, R48, R28 ;  /* 0x00000030201c723c */ /* 0x004fe2000004181c */
[----:B0-----:R-:W-:Y:S02]  /*19a0*/  FADD R47, R38, R47 ;  /* 0x0000002f262f7221 */ /* 0x001fe40000000000 */
[----:B-1----:R-:W-:-:S05]  /*19b0*/  FADD R39, R36, R39 ;  /* 0x0000002724277221 */ /* 0x002fca0000000000 */
[----:B------:R-:W-:Y:S01]  /*19c0*/  HMMA.16816.F32.BF16 R40, R32, R24, R40 ;  /* 0x000000182028723c */ /* 0x000fe20000041828 */
[----:B------:R-:W0:Y:S04]  /*19d0*/  SHFL.BFLY PT, R36, R47, 0x1, 0x1f ;  /* 0x0c201f002f247f89 */ /* 0x000e2800000e0000 */
[----:B------:R-:W1:Y:S01]  /*19e0*/  SHFL.BFLY PT, R44, R39, 0x1, 0x1f ;  /* 0x0c201f00272c7f89 */ /* 0x000e6200000e0000 */
[----:B------:R-:W-:Y:S02]  /*19f0*/  IADD3 R11, R11, 0x40, RZ ;  /* 0x000000400b0b7810 */ /* 0x000fe40007ffe0ff */
[----:B------:R-:W-:Y:S02]  /*1a00*/  F2FP.BF16.PACK_AB R32, R53, R52 ;  /* 0x000000343520723e */ /* 0x000fe400000010ff */
[----:B------:R-:W-:-:S02]  /*1a10*/  ISETP.GE.AND P0, PT, R11, c[0x0][0x1d0], PT ;  /* 0x000074000b007a0c */ /* 0x000fc40003f06270 */
[----:B------:R-:W-:Y:S02]  /*1a20*/  F2FP.BF16.PACK_AB R34, R65, R56 ;  /* 0x000000384122723e */ /* 0x000fe400000010ff */
[----:B------:R-:W-:Y:S02]  /*1a30*/  F2FP.BF16.PACK_AB R33, R37, R58 ;  /* 0x0000003a2521723e */ /* 0x000fe400000010ff */
[----:B------:R-:W-:-:S07]  /*1a40*/  F2FP.BF16.PACK_AB R35, R45, R66 ;  /* 0x000000422d23723e */ /* 0x000fce00000010ff */
[----:B------:R-:W-:Y:S01]  /*1a50*/  HMMA.16816.F32.BF16 R28, R32, R50, R28 ;  /* 0x00000032201c723c */ /* 0x000fe2000004181c */
[----:B0-----:R-:W-:Y:S02]  /*1a60*/  FADD R36, R47, R36 ;  /* 0x000000242f247221 */ /* 0x001fe40000000000 */
[----:B-1----:R-:W-:-:S05]  /*1a70*/  FADD R44, R39, R44 ;  /* 0x0000002c272c7221 */ /* 0x002fca0000000000 */
[----:B------:R-:W-:Y:S01]  /*1a80*/  HMMA.16816.F32.BF16 R24, R32, R26, R40 ;  /* 0x0000001a2018723c */ /* 0x000fe20000041828 */
[----:B------:R-:W-:Y:S01]  /*1a90*/  FFMA R18, R55, R18, R36 ;  /* 0x0000001237127223 */ /* 0x000fe20000000024 */
[----:B------:R-:W-:-:S05]  /*1aa0*/  MOV R84, R19 ;  /* 0x0000001300547202 */ /* 0x000fca0000000f00 */
[----:B------:R-:W-:Y:S01]  /*1ab0*/  MOV R32, 0x40 ;  /* 0x0000004000207802 */ /* 0x000fe20000000f00 */
[----:B------:R-:W-:Y:S01]  /*1ac0*/  FFMA R12, R61, R12, R44 ;  /* 0x0000000c3d0c7223 */ /* 0x000fe2000000002c */
[----:B------:R-:W-:-:S03]  /*1ad0*/  MOV R82, R57 ;  /* 0x0000003900527202 */ /* 0x000fc60000000f00 */
[C---:B------:R-:W-:Y:S02]  /*1ae0*/  IMAD R9, R32.reuse, c[0x0][0x1b4], R9 ;  /* 0x00006d0020097a24 */ /* 0x040fe400078e0209 */
[----:B------:R-:W-:Y:S01]  /*1af0*/  IMAD R15, R32, c[0x0][0x1a4], R15 ;  /* 0x00006900200f7a24 */ /* 0x000fe200078e020f */
[----:B------:R-:W-:Y:S01]  /*1b00*/  @P0 CALL.REL.NOINC `(.L_x_0) ;  /* 0x0000001000000944 */ /* 0x000fe20003c00000 */
[----:B------:R-:W-:Y:S05]  /*1b10*/  BRA `(.L_x_1) ;  /* 0xffffed4000007947 */ /* 0x000fea000383ffff */
.L_x_0:
[----:B0-----:R-:W-:Y:S01]  /*1b20*/  SHF.R.S32.HI R14, RZ, 0x4, R0 ;  /* 0x00000004ff0e7819 */ /* 0x001fe20000011400 */
[----:B------:R-:W-:Y:S01]  /*1b30*/  IMAD R8, R3, c[0x0][0x1c4], RZ ;  /* 0x0000710003087a24 */ /* 0x000fe200078e02ff */
[----:B------:R-:W-:Y:S01]  /*1b40*/  SHF.L.U32 R9, R0, 0x2, RZ ;  /* 0x0000000200097819 */ /* 0x000fe200000006ff */
[----:B------:R-:W-:Y:S01]  /*1b50*/  BAR.SYNC.DEFER_BLOCKING 0x0 ;  /* 0x0000000000007b1d */ /* 0x000fe20000010000 */
[----:B------:R-:W-:Y:S02]  /*1b60*/  SGXT R14, R14, 0x1 ;  /* 0x000000010e0e781a */ /* 0x000fe40000000200 */
[----:B------:R-:W-:Y:S02]  /*1b70*/  LOP3.LUT R11, R9, 0x180, RZ, 0xc0, !PT ;  /* 0x00000180090b7812 */ /* 0x000fe400078ec0ff */
[----:B------:R-:W-:Y:S01]  /*1b80*/  ISETP.NE.U32.AND P0, PT, R5, RZ, PT ;  /* 0x000000ff0500720c */ /* 0x000fe20003f05070 */
[----:B------:R-:W-:Y:S01]  /*1b90*/  IMAD R5, R2, c[0x0][0x1c0], RZ ;  /* 0x0000700002057a24 */ /* 0x000fe200078e02ff */
[----:B------:R-:W-:-:S02]  /*1ba0*/  LOP3.LUT R11, R11, 0x404, R14, 0xf8, !PT ;  /* 0x000004040b0b7812 */ /* 0x000fc400078ef80e */
[----:B------:R-:W-:Y:S02]  /*1bb0*/  MOV R14, R12 ;  /* 0x0000000c000e7202 */ /* 0x000fe40000000f00 */
[C---:B------:R-:W-:Y:S01]  /*1bc0*/  SHF.L.U32 R7, R5.reuse, 0x1, RZ ;  /* 0x0000000105077819 */ /* 0x040fe200000006ff */
[----:B------:R-:W-:Y:S01]  /*1bd0*/  IMAD.HI R5, R5, 0x2, RZ ;  /* 0x0000000205057827 */ /* 0x000fe200078e02ff */
[----:B------:R-:W-:Y:S02]  /*1be0*/  SHF.L.U32 R10, R8, 0x1, RZ ;  /* 0x00000001080a7819 */ /* 0x000fe400000006ff */
[----:B------:R-:W-:Y:S01]  /*1bf0*/  FSETP.GT.AND P2, PT, |R14|, 8.50705917302346158658e+37, PT ;  /* 0x7e8000000e00780b */ /* 0x000fe20003f44200 */
[----:B------:R-:W-:Y:S01]  /*1c00*/  IMAD.HI R8, R8, 0x2, RZ ;  /* 0x0000000208087827 */ /* 0x000fe200078e02ff */
[----:B------:R-:W-:Y:S02]  /*1c10*/  IADD3 R32, P1, P3, R10, c[0x0][0x178], R7 ;  /* 0x00005e000a207a10 */ /* 0x000fe40007b3e007 */
[----:B------:R-:W-:-:S02]  /*1c20*/  FSETP.GEU.AND P6, PT, |R14|, 1.175494350822287508e-38, PT ;  /* 0x008000000e00780b */ /* 0x000fc40003fce200 */
[----:B------:R-:W-:Y:S01]  /*1c30*/  IADD3.X R34, R8, c[0x0][0x17c], R5, P1, P3 ;  /* 0x00005f0008227a10 */ /* 0x000fe20000fe6405 */
[----:B------:R-:W-:Y:S01]  /*1c40*/  FMUL R5, R14, 8388608 ;  /* 0x4b0000000e057820 */ /* 0x000fe20000400000 */
[--C-:B------:R-:W-:Y:S02]  /*1c50*/  SHF.R.S32.HI R8, RZ, 0x5, R0.reuse ;  /* 0x00000005ff087819 */ /* 0x100fe40000011400 */
[----:B------:R-:W-:Y:S02]  /*1c60*/  LOP3.LUT R7, R0, 0x8, RZ, 0xc0, !PT ;  /* 0x0000000800077812 */ /* 0x000fe400078ec0ff */
[----:B------:R-:W-:Y:S01]  /*1c70*/  LOP3.LUT R12, R9, 0xc0, RZ, 0xc0, !PT ;  /* 0x000000c0090c7812 */ /* 0x000fe200078ec0ff */
[----:B------:R-:W-:Y:S01]  /*1c80*/  @P2 FMUL R25, R25, 0.25 ;  /* 0x3e80000019192820 */ /* 0x000fe20000400000 */
[----:B------:R-:W-:Y:S01]  /*1c90*/  FSETP.GEU.AND P4, PT, R14, 1.175494350822287508e-38, PT ;  /* 0x008000000e00780b */ /* 0x000fe20003f8e000 */
[----:B------:R-:W-:Y:S01]  /*1ca0*/  @P2 FMUL R29, R29, 0.25 ;  /* 0x3e8000001d1d2820 */ /* 0x000fe20000400000 */
[----:B------:R-:W-:Y:S01]  /*1cb0*/  MOV R15, R18 ;  /* 0x00000012000f7202 */ /* 0x000fe20000000f00 */
[----:B------:R-:W-:Y:S01]  /*1cc0*/  @P2 FMUL R28, R28, 0.25 ;  /* 0x3e8000001c1c2820 */ /* 0x000fe20000400000 */
[----:B------:R-:W-:Y:S01]  /*1cd0*/  MOV R16, R24 ;  /* 0x0000001800107202 */ /* 0x000fe20000000f00 */
[----:B------:R-:W-:Y:S01]  /*1ce0*/  @!P6 FMUL R25, R25, 16777216 ;  /* 0x4b8000001919e820 */ /* 0x000fe20000400000 */
[----:B------:R-:W-:Y:S01]  /*1cf0*/  SGXT R8, R8, 0x1 ;  /* 0x000000010808781a */ /* 0x000fe20000000200 */
[----:B------:R-:W-:Y:S01]  /*1d00*/  @!P6 FMUL R29, R29, 16777216 ;  /* 0x4b8000001d1de820 */ /* 0x000fe20000400000 */
[----:B------:R-:W-:Y:S01]  /*1d10*/  LEA.HI R24, R7, R12, RZ, 0x1f ;  /* 0x0000000c07187211 */ /* 0x000fe200078ff8ff */
[----:B------:R-:W-:Y:S01]  /*1d20*/  @P2 FMUL R16, R16, 0.25 ;  /* 0x3e80000010102820 */ /* 0x000fe20000400000 */
[----:B------:R-:W-:Y:S01]  /*1d30*/  FSEL R33, R5, R14, !P4 ;  /* 0x0000000e05217208 */ /* 0x000fe20006000000 */
[----:B------:R-:W-:Y:S01]  /*1d40*/  @P2 FMUL R14, R14, 0.25 ;  /* 0x3e8000000e0e2820 */ /* 0x000fe20000400000 */
[----:B------:R-:W-:Y:S01]  /*1d50*/  FSETP.GT.AND P3, PT, |R15|, 8.50705917302346158658e+37, PT ;  /* 0x7e8000000f00780b */ /* 0x000fe20003f64200 */
[----:B------:R-:W-:Y:S01]  /*1d60*/  @!P6 FMUL R16, R16, 16777216 ;  /* 0x4b8000001010e820 */ /* 0x000fe20000400000 */
[--C-:B------:R-:W-:Y:S01]  /*1d70*/  SHF.R.S32.HI R10, RZ, 0x3, R0.reuse ;  /* 0x00000003ff0a7819 */ /* 0x100fe20000011400 */
[----:B------:R-:W-:Y:S01]  /*1d80*/  @!P6 FMUL R14, R14, 16777216 ;  /* 0x4b8000000e0ee820 */ /* 0x000fe20000400000 */
[----:B------:R-:W-:Y:S01]  /*1d90*/  SHF.R.U32.HI R9, RZ, 0x1, R0 ;  /* 0x00000001ff097819 */ /* 0x000fe20000011600 */
[----:B------:R-:W-:Y:S01]  /*1da0*/  @!P6 FMUL R28, R28, 16777216 ;  /* 0x4b8000001c1ce820 */ /* 0x000fe20000400000 */
[----:B------:R-:W-:-:S02]  /*1db0*/  SHF.L.U32 R7, R0, 0x6, RZ ;  /* 0x0000000600077819 */ /* 0x000fc400000006ff */
[----:B------:R-:W-:Y:S02]  /*1dc0*/  SHF.L.U32 R0, R0, 0x3, RZ ;  /* 0x0000000300007819 */ /* 0x000fe400000006ff */
[----:B------:R-:W-:Y:S02]  /*1dd0*/  LOP3.LUT R5, R8, 0x404, RZ, 0xc0, !PT ;  /* 0x0000040408057812 */ /* 0x000fe400078ec0ff */
[----:B------:R-:W-:Y:S01]  /*1de0*/  FSETP.GEU.AND P5, PT, |R15|, 1.175494350822287508e-38, PT ;  /* 0x008000000f00780b */ /* 0x000fe20003fae200 */
[----:B------:R-:W-:Y:S01]  /*1df0*/  @P3 FMUL R27, R27, 0.25 ;  /* 0x3e8000001b1b3820 */ /* 0x000fe20000400000 */
[----:B------:R-:W-:Y:S01]  /*1e00*/  LOP3.LUT R21, R0, 0x38, RZ, 0xc0, !PT ;  /* 0x0000003800157812 */ /* 0x000fe200078ec0ff */
[----:B------:R-:W-:Y:S01]  /*1e10*/  FMUL R0, R15, 8388608 ;  /* 0x4b0000000f007820 */ /* 0x000fe20000400000 */
[----:B------:R-:W-:Y:S01]  /*1e20*/  SGXT R10, R10, 0x1 ;  /* 0x000000010a0a781a */ /* 0x000fe20000000200 */
[----:B------:R-:W-:Y:S01]  /*1e30*/  @P3 FMUL R26, R26, 0.25 ;  /* 0x3e8000001a1a3820 */ /* 0x000fe20000400000 */
[----:B------:R-:W-:Y:S01]  /*1e40*/  LOP3.LUT R8, R5, 0xbc, R6, 0x78, !PT ;  /* 0x000000bc05087812 */ /* 0x000fe200078e7806 */
[----:B------:R-:W-:Y:S01]  /*1e50*/  @P3 FMUL R31, R31, 0.25 ;  /* 0x3e8000001f1f3820 */ /* 0x000fe20000400000 */
[C---:B------:R-:W-:Y:S01]  /*1e60*/  FSETP.GEU.AND P1, PT, R15.reuse, 1.175494350822287508e-38, PT ;  /* 0x008000000f00780b */ /* 0x040fe20003f2e000 */
[----:B------:R-:W0:Y:S01]  /*1e70*/  MUFU.RCP R5, R14 ;  /* 0x0000000e00057308 */ /* 0x000e220000001000 */
[----:B------:R-:W-:Y:S01]  /*1e80*/  LOP3.LUT R10, R10, 0x240, RZ, 0xc0, !PT ;  /* 0x000002400a0a7812 */ /* 0x000fe200078ec0ff */
[----:B------:R-:W-:Y:S01]  /*1e90*/  @P3 FMUL R30, R30, 0.25 ;  /* 0x3e8000001e1e3820 */ /* 0x000fe20000400000 */
[----:B------:R-:W-:Y:S01]  /*1ea0*/  FSEL R36, R0, R15, !P1 ;  /* 0x0000000f00247208 */ /* 0x000fe20004800000 */
[----:B------:R-:W-:Y:S01]  /*1eb0*/  @P3 FMUL R15, R15, 0.25 ;  /* 0x3e8000000f0f3820 */ /* 0x000fe20000400000 */
[----:B------:R-:W-:Y:S01]  /*1ec0*/  LOP3.LUT R10, R10, 0x40, R9, 0x78, !PT ;  /* 0x000000400a0a7812 */ /* 0x000fe200078e7809 */
[----:B------:R-:W-:Y:S01]  /*1ed0*/  @!P5 FMUL R27, R27, 16777216 ;  /* 0x4b8000001b1bd820 */ /* 0x000fe20000400000 */
[----:B------:R-:W-:Y:S01]  /*1ee0*/  IADD3 R0, R33, -0x3f3504f3, RZ ;  /* 0xc0cafb0d21007810 */ /* 0x000fe20007ffe0ff */
[----:B------:R-:W-:Y:S01]  /*1ef0*/  @!P5 FMUL R15, R15, 16777216 ;  /* 0x4b8000000f0fd820 */ /* 0x000fe20000400000 */
[----:B------:R-:W-:Y:S01]  /*1f00*/  LOP3.LUT R22, R21, R11, R10, 0xfe, !PT ;  /* 0x0000000b15167212 */ /* 0x000fe200078efe0a */
[----:B------:R-:W-:Y:S01]  /*1f10*/  @!P5 FMUL R26, R26, 16777216 ;  /* 0x4b8000001a1ad820 */ /* 0x000fe20000400000 */
[----:B------:R-:W-:Y:S01]  /*1f20*/  LOP3.LUT R0, R0, 0xff800000, RZ, 0xc0, !PT ;  /* 0xff80000000007812 */ /* 0x000fe200078ec0ff */
[----:B------:R-:W1:Y:S01]  /*1f30*/  MUFU.RCP R10, R15 ;  /* 0x0000000f000a7308 */ /* 0x000e620000001000 */
[----:B------:R-:W-:Y:S01]  /*1f40*/  @!P5 FMUL R31, R31, 16777216 ;  /* 0x4b8000001f1fd820 */ /* 0x000fe20000400000 */
[----:B------:R-:W-:Y:S01]  /*1f50*/  LOP3.LUT R20, R8, 0x40, R7, 0xf8, !PT ;  /* 0x0000004008147812 */ /* 0x000fe200078ef807 */
[----:B------:R-:W-:Y:S01]  /*1f60*/  @!P5 FMUL R30, R30, 16777216 ;  /* 0x4b8000001e1ed820 */ /* 0x000fe20000400000 */
[----:B------:R-:W-:Y:S01]  /*1f70*/  ISETP.GE.U32.AND P2, PT, R33, 0x7f800000, PT ;  /* 0x7f8000002100780c */ /* 0x000fe20003f46070 */
[C---:B0-----:R-:W-:Y:S01]  /*1f80*/  FMUL R13, R5.reuse, R25 ;  /* 0x00000019050d7220 */ /* 0x041fe20000400000 */
[----:B------:R-:W-:Y:S01]  /*1f90*/  ISETP.GE.U32.AND P3, PT, R36, 0x7f800000, PT ;  /* 0x7f8000002400780c */ /* 0x000fe20003f66070 */
[C---:B------:R-:W-:Y:S01]  /*1fa0*/  FMUL R14, R5.reuse, R16 ;  /* 0x00000010050e7220 */ /* 0x040fe20000400000 */
[----:B------:R-:W-:Y:S01]  /*1fb0*/  LOP3.LUT R6, R6, 0xf8, RZ, 0xc0, !PT ;  /* 0x000000f806067812 */ /* 0x000fe200078ec0ff */
[----:B------:R-:W-:Y:S01]  /*1fc0*/  FMUL R18, R5, R29 ;  /* 0x0000001d05127220 */ /* 0x000fe20000400000 */
[----:B------:R-:W-:Y:S01]  /*1fd0*/  IADD3 R24, R21, R24, RZ ;  /* 0x0000001815187210 */ /* 0x000fe20007ffe0ff */
[----:B------:R-:W-:Y:S01]  /*1fe0*/  FMUL R17, R5, R28 ;  /* 0x0000001c05117220 */ /* 0x000fe20000400000 */
[----:B------:R-:W-:-:S02]  /*1ff0*/  IADD3 R5, R36, -0x3f3504f3, RZ ;  /* 0xc0cafb0d24057810 */ /* 0x000fc40007ffe0ff */
[----:B------:R-:W-:Y:S02]  /*2000*/  F2FP.BF16.PACK_AB R13, R13, R18 ;  /* 0x000000120d0d723e */ /* 0x000fe400000010ff */
[----:B------:R-:W-:Y:S01]  /*2010*/  LOP3.LUT R9, R5, 0xff800000, RZ, 0xc0, !PT ;  /* 0xff80000005097812 */ /* 0x000fe200078ec0ff */
[C---:B-1----:R-:W-:Y:S01]  /*2020*/  FMUL R12, R10.reuse, R26 ;  /* 0x0000001a0a0c7220 */ /* 0x042fe20000400000 */
[----:B------:R-:W-:Y:S01]  /*2030*/  IADD3 R5, R33, -R0, RZ ;  /* 0x8000000021057210 */ /* 0x000fe20007ffe0ff */
[----:B------:R-:W-:Y:S01]  /*2040*/  FMUL R16, R10, R31 ;  /* 0x0000001f0a107220 */ /* 0x000fe20000400000 */
[----:B------:R-:W-:Y:S01]  /*2050*/  IADD3 R8, R36, -R9, RZ ;  /* 0x8000000924087210 */ /* 0x000fe20007ffe0ff */
[----:B------:R-:W-:Y:S01]  /*2060*/  FMUL R15, R10, R30 ;  /* 0x0000001e0a0f7220 */ /* 0x000fe20000400000 */
[----:B------:R-:W-:Y:S01]  /*2070*/  F2FP.BF16.PACK_AB R14, R14, R17 ;  /* 0x000000110e0e723e */ /* 0x000fe200000010ff */
[----:B------:R-:W-:Y:S01]  /*2080*/  FADD R7, R5, -1 ;  /* 0xbf80000005077421 */ /* 0x000fe20000000000 */
[----:B------:R-:W-:Y:S01]  /*2090*/  LOP3.LUT R17, R20, 0x40, RZ, 0x3c, !PT ;  /* 0x0000004014117812 */ /* 0x000fe200078e3cff */
[----:B------:R-:W-:Y:S01]  /*20a0*/  FMUL R5, R10, R27 ;  /* 0x0000001b0a057220 */ /* 0x000fe20000400000 */
[----:B------:R-:W-:Y:S01]  /*20b0*/  F2FP.BF16.PACK_AB R15, R12, R15 ;  /* 0x0000000f0c0f723e */ /* 0x000fe200000010ff */
[----:B------:R-:W-:Y:S01]  /*20c0*/  FADD R11, R8, -1 ;  /* 0xbf800000080b7421 */ /* 0x000fe20000000000 */
[----:B------:R-:W-:Y:S01]  /*20d0*/  MOV R28, 0x3dc6b27f ;  /* 0x3dc6b27f001c7802 */ /* 0x000fe20000000f00 */
[----:B------:R0:W-:Y:S01]  /*20e0*/  STS [R20], R14 ;  /* 0x0000000e14007388 */ /* 0x0001e20000000800 */
[----:B------:R-:W-:-:S02]  /*20f0*/  F2FP.BF16.PACK_AB R16, R5, R16 ;  /* 0x000000100510723e */ /* 0x000fc400000010ff */
[----:B------:R1:W2:Y:S01]  /*2100*/  I2F R5, R0 ;  /* 0x0000000000057306 */ /* 0x0002a20000201400 */
[----:B------:R3:W-:Y:S01]  /*2110*/  STS [R20+0x100], R13 ;  /* 0x0001000d14007388 */ /* 0x0007e20000000800 */
[-C--:B------:R-:W-:Y:S02]  /*2120*/  FFMA.FTZ R8, R7, R28.reuse, -0.16845393180847167969 ;  /* 0xbe2c7f3007087423 */ /* 0x080fe4000001001c */
[----:B------:R-:W-:Y:S01]  /*2130*/  FFMA.FTZ R10, R11, R28, -0.16845393180847167969 ;  /* 0xbe2c7f300b0a7423 */ /* 0x000fe2000001001c */
[----:B------:R-:W-:Y:S01]  /*2140*/  STS [R17+0x200], R15 ;  /* 0x0002000f11007388 */ /* 0x000fe20000000800 */
[----:B------:R-:W-:Y:S01]  /*2150*/  FFMA.FTZ R8, R7, R8, 0.1716887056827545166 ;  /* 0x3e2fcf2a07087423 */ /* 0x000fe20000010008 */
[----:B0-----:R-:W-:Y:S01]  /*2160*/  LOP3.LUT R14, R22, 0x4, RZ, 0x3c, !PT ;  /* 0x00000004160e7812 */ /* 0x001fe200078e3cff */
[----:B------:R-:W-:Y:S01]  /*2170*/  FFMA.FTZ R10, R11, R10, 0.1716887056827545166 ;  /* 0x3e2fcf2a0b0a7423 */ /* 0x000fe2000001000a */
[----:B------:R-:W-:Y:S01]  /*2180*/  STS [R17+0x300], R16 ;  /* 0x0003001011007388 */ /* 0x000fe20000000800 */
[----:B------:R-:W-:Y:S01]  /*2190*/  FFMA.FTZ R8, R7, R8, -0.17900948226451873779 ;  /* 0xbe374e4307087423 */ /* 0x000fe20000010008 */
[----:B-1----:R-:W-:Y:S01]  /*21a0*/  FSEL R0, RZ, -23, P4 ;  /* 0xc1b80000ff007808 */ /* 0x002fe20002000000 */
[----:B------:R-:W-:Y:S01]  /*21b0*/  FFMA.FTZ R10, R11, R10, -0.17900948226451873779 ;  /* 0xbe374e430b0a7423 */ /* 0x000fe2000001000a */
[----:B------:R-:W-:Y:S01]  /*21c0*/  BAR.SYNC.DEFER_BLOCKING 0x0 ;  /* 0x0000000000007b1d */ /* 0x000fe20000010000 */
[----:B------:R-:W-:Y:S01]  /*21d0*/  FFMA.FTZ R8, R7, R8, 0.20512372255325317383 ;  /* 0x3e520bf407087423 */ /* 0x000fe20000010008 */
[----:B---3--:R-:W-:Y:S01]  /*21e0*/  @P3 MOV R13, 0x7f800000 ;  /* 0x7f800000000d3802 */ /* 0x008fe20000000f00 */
[----:B------:R-:W-:-:S02]  /*21f0*/  FFMA.FTZ R10, R11, R10, 0.20512372255325317383 ;  /* 0x3e520bf40b0a7423 */ /* 0x000fc4000001000a */
[----:B------:R-:W-:Y:S02]  /*2200*/  FFMA.FTZ R8, R7, R8, -0.24046532809734344482 ;  /* 0xbe763c8b07087423 */ /* 0x000fe40000010008 */
[----:B------:R-:W-:Y:S02]  /*2210*/  FFMA.FTZ R10, R11, R10, -0.24046532809734344482 ;  /* 0xbe763c8b0b0a7423 */ /* 0x000fe4000001000a */
[----:B------:R-:W-:Y:S02]  /*2220*/  FFMA.FTZ R8, R7, R8, 0.28857114911079406738 ;  /* 0x3e93bf9907087423 */ /* 0x000fe40000010008 */
[----:B------:R-:W-:Y:S02]  /*2230*/  FFMA.FTZ R12, R11, R10, 0.28857114911079406738 ;  /* 0x3e93bf990b0c7423 */ /* 0x000fe4000001000a */
[----:B------:R-:W-:Y:S01]  /*2240*/  FFMA.FTZ R8, R7, R8, -0.36067417263984680176 ;  /* 0xbeb8aa4907087423 */ /* 0x000fe20000010008 */
[----:B------:R0:W1:Y:S01]  /*2250*/  I2F R10, R9 ;  /* 0x00000009000a7306 */ /* 0x0000620000201400 */
[----:B------:R-:W-:-:S02]  /*2260*/  FFMA.FTZ R12, R11, R12, -0.36067417263984680176 ;  /* 0xbeb8aa490b0c7423 */ /* 0x000fc4000001000c */
[----:B------:R-:W-:Y:S02]  /*2270*/  FFMA.FTZ R8, R7, R8, 0.48089820146560668945 ;  /* 0x3ef6384a07087423 */ /* 0x000fe40000010008 */
[----:B------:R-:W-:Y:S02]  /*2280*/  FFMA.FTZ R12, R11, R12, 0.48089820146560668945 ;  /* 0x3ef6384a0b0c7423 */ /* 0x000fe4000001000c */
[----:B------:R-:W-:Y:S02]  /*2290*/  FFMA.FTZ R8, R7, R8, -0.72134751081466674805 ;  /* 0xbf38aa3b07087423 */ /* 0x000fe40000010008 */
[----:B------:R-:W-:Y:S01]  /*22a0*/  FFMA.FTZ R12, R11, R12, -0.72134751081466674805 ;  /* 0xbf38aa3b0b0c7423 */ /* 0x000fe2000001000c */
[----:B------:R-:W3:Y:S01]  /*22b0*/  LDS R15, [R22] ;  /* 0x00000000160f7984 */ /* 0x000ee20000000800 */
[----:B------:R-:W-:Y:S01]  /*22c0*/  FMUL R8, R7, R8 ;  /* 0x0000000807087220 */ /* 0x000fe20000400000 */
[----:B0-----:R-:W-:Y:S01]  /*22d0*/  FSEL R9, RZ, -23, P1 ;  /* 0xc1b80000ff097808 */ /* 0x001fe20000800000 */
[----:B------:R-:W-:Y:S01]  /*22e0*/  FMUL R12, R11, R12 ;  /* 0x0000000c0b0c7220 */ /* 0x000fe20000400000 */
[----:B------:R-:W0:Y:S01]  /*22f0*/  LDS R23, [R14] ;  /* 0x000000000e177984 */ /* 0x000e220000000800 */
[----:B------:R-:W-:Y:S01]  /*2300*/  FMUL R8, R7, R8 ;  /* 0x0000000807087220 */ /* 0x000fe20000400000 */
[----:B------:R-:W-:Y:S01]  /*2310*/  FSETP.NEU.AND P1, PT, R33, RZ, PT ;  /* 0x000000ff2100720b */ /* 0x000fe20003f2d000 */
[----:B------:R-:W-:-:S02]  /*2320*/  FMUL R12, R11, R12 ;  /* 0x0000000c0b0c7220 */ /* 0x000fc40000400000 */
[----:B--2---:R-:W-:Y:S02]  /*2330*/  FFMA.FTZ R0, R5, 1.1920928955078125e-07, R0 ;  /* 0x3400000005007823 */ /* 0x004fe40000010000 */
[----:B------:R-:W-:Y:S01]  /*2340*/  FFMA.FTZ R7, R7, 1.4426950216293334961, R8 ;  /* 0x3fb8aa3b07077823 */ /* 0x000fe20000010008 */
[----:B------:R-:W-:Y:S01]  /*2350*/  MOV R8, c[0x0][0x1c8] ;  /* 0x0000720000087a02 */ /* 0x000fe20000000f00 */
[----:B-1----:R-:W-:Y:S02]  /*2360*/  FFMA.FTZ R9, R10, 1.1920928955078125e-07, R9 ;  /* 0x340000000a097823 */ /* 0x002fe40000010009 */
[----:B------:R-:W-:Y:S02]  /*2370*/  FFMA.FTZ R12, R11, 1.4426950216293334961, R12 ;  /* 0x3fb8aa3b0b0c7823 */ /* 0x000fe4000001000c */
[----:B------:R-:W-:Y:S01]  /*2380*/  IMAD R5, R4, c[0x0][0x1c8], RZ ;  /* 0x0000720004057a24 */ /* 0x000fe200078e02ff */
[----:B------:R-:W-:Y:S01]  /*2390*/  @P2 MOV R4, 0x7f800000 ;  /* 0x7f80000000042802 */ /* 0x000fe20000000f00 */
[----:B------:R-:W-:-:S02]  /*23a0*/  FADD R0, R0, R7 ;  /* 0x0000000700007221 */ /* 0x000fc40000000000 */
[----:B------:R-:W-:Y:S01]  /*23b0*/  FADD R7, R9, R12 ;  /* 0x0000000c09077221 */ /* 0x000fe20000000000 */
[----:B------:R-:W-:Y:S01]  /*23c0*/  LEA R9, R8, R5, 0x2 ;  /* 0x0000000508097211 */ /* 0x000fe200078e10ff */
[----:B------:R-:W-:Y:S01]  /*23d0*/  @P2 FFMA.FTZ R0, R33, R4, +INF ;  /* 0x7f80000021002423 */ /* 0x000fe20000010004 */
[C---:B------:R-:W-:Y:S01]  /*23e0*/  FSETP.NEU.AND P2, PT, R36.reuse, RZ, PT ;  /* 0x000000ff2400720b */ /* 0x040fe20003f4d000 */
[----:B------:R-:W-:Y:S01]  /*23f0*/  @P3 FFMA.FTZ R7, R36, R13, +INF ;  /* 0x7f80000024073423 */ /* 0x000fe2000001000d */
[C---:B------:R-:W-:Y:S02]  /*2400*/  LEA R11, R8.reuse, R9, 0x2 ;  /* 0x00000009080b7211 */ /* 0x040fe400078e10ff */
[C---:B------:R-:W-:Y:S02]  /*2410*/  LEA R4, P3, R5.reuse, R32, 0x1 ;  /* 0x0000002005047211 */ /* 0x040fe400078608ff */
[----:B------:R-:W-:Y:S02]  /*2420*/  LEA R13, R8, R11, 0x2 ;  /* 0x0000000b080d7211 */ /* 0x000fe400078e10ff */
[----:B------:R-:W-:-:S02]  /*2430*/  LEA.HI.X.SX32 R5, R5, R34, 0x1, P3 ;  /* 0x0000002205057211 */ /* 0x000fc400018f0eff */
[-C--:B------:R-:W-:Y:S02]  /*2440*/  LEA R8, P4, R9, R32.reuse, 0x1 ;  /* 0x0000002009087211 */ /* 0x080fe400078808ff */
[----:B------:R-:W-:Y:S02]  /*2450*/  FSEL R0, R0, -INF , P1 ;  /* 0xff80000000007808 */ /* 0x000fe40000800000 */
[-C--:B------:R-:W-:Y:S02]  /*2460*/  LEA R10, P5, R11, R32.reuse, 0x1 ;  /* 0x000000200b0a7211 */ /* 0x080fe400078a08ff */
[----:B------:R-:W-:Y:S01]  /*2470*/  LEA R12, P3, R13, R32, 0x1 ;  /* 0x000000200d0c7211 */ /* 0x000fe200078608ff */
[----:B---3--:R1:W-:Y:S01]  /*2480*/  STG.E.U16 [R4.64], R15 ;  /* 0x0000000f04007986 */ /* 0x0083e2000c101504 */
[-C--:B------:R-:W-:Y:S01]  /*2490*/  LEA.HI.X.SX32 R9, R9, R34.reuse, 0x1, P4 ;  /* 0x0000002209097211 */ /* 0x080fe200020f0eff */
[----:B------:R-:W-:Y:S01]  /*24a0*/  FFMA R56, R0, 0.69314718246459960938, R19 ;  /* 0x3f31721800387823 */ /* 0x000fe20000000013 */
[----:B------:R-:W-:-:S02]  /*24b0*/  LEA.HI.X.SX32 R11, R11, R34, 0x1, P5 ;  /* 0x000000220b0b7211 */ /* 0x000fc400028f0eff */
[----:B------:R-:W-:Y:S01]  /*24c0*/  LEA.HI.X.SX32 R13, R13, R34, 0x1, P3 ;  /* 0x000000220d0d7211 */ /* 0x000fe200018f0eff */
[----:B0-----:R0:W-:Y:S01]  /*24d0*/  STG.E.U16 [R8.64], R23 ;  /* 0x0000001708007986 */ /* 0x0011e2000c101504 */
[----:B------:R-:W-:Y:S02]  /*24e0*/  PRMT R0, R23, 0x7632, R0 ;  /* 0x0000763217007816 */ /* 0x000fe40000000000 */
[----:B------:R-:W-:Y:S02]  /*24f0*/  FSEL R14, R7, -INF , P2 ;  /* 0xff800000070e7808 */ /* 0x000fe40001000000 */
[----:B-1----:R-:W-:-:S03]  /*2500*/  PRMT R5, R15, 0x7632, R5 ;  /* 0x000076320f057816 */ /* 0x002fc60000000005 */
[----:B------:R-:W-:Y:S02]  /*2510*/  FFMA R57, R14, 0.69314718246459960938, R57 ;  /* 0x3f3172180e397823 */ /* 0x000fe40000000039 */
[----:B------:R0:W-:Y:S04]  /*2520*/  STG.E.U16 [R10.64], R5 ;  /* 0x000000050a007986 */ /* 0x0001e8000c101504 */
[----:B------:R0:W-:Y:S04]  /*2530*/  STG.E.U16 [R12.64], R0 ;  /* 0x000000000c007986 */ /* 0x0001e8000c101504 */
[----:B------:R-:W-:Y:S06]  /*2540*/  BAR.SYNC.DEFER_BLOCKING 0x0 ;  /* 0x0000000000007b1d */ /* 0x000fec0000010000 */
[----:B------:R0:W-:Y:S04]  /*2550*/  STS.64 [R6], R56 ;  /* 0x0000003806007388 */ /* 0x0001e80000000a00 */
[----:B------:R-:W-:Y:S06]  /*2560*/  BAR.SYNC.DEFER_BLOCKING 0x0 ;  /* 0x0000000000007b1d */ /* 0x000fec0000010000 */
[----:B------:R-:W-:Y:S05]  /*2570*/  @P0 EXIT ;  /* 0x000000000000094d */ /* 0x000fea0003800000 */
[----:B0-----:R-:W0:Y:S01]  /*2580*/  LDS R7, [R24] ;  /* 0x0000000018077984 */ /* 0x001e220000000800 */
[----:B------:R-:W-:Y:S01]  /*2590*/  IMAD R2, R2, c[0x0][0x1cc], RZ ;  /* 0x0000730002027a24 */ /* 0x000fe200078e02ff */
[C---:B------:R-:W-:Y:S01]  /*25a0*/  SHF.L.U32 R5, R3.reuse, 0x2, RZ ;  /* 0x0000000203057819 */ /* 0x040fe200000006ff */
[----:B------:R-:W-:-:S03]  /*25b0*/  IMAD.HI R4, R3, 0x4, RZ ;  /* 0x0000000403047827 */ /* 0x000fc600078e02ff */
[C---:B------:R-:W-:Y:S01]  /*25c0*/  SHF.L.U32 R0, R2.reuse, 0x2, RZ ;  /* 0x0000000202007819 */ /* 0x040fe200000006ff */
[----:B------:R-:W-:-:S03]  /*25d0*/  IMAD.HI R3, R2, 0x4, RZ ;  /* 0x0000000402037827 */ /* 0x000fc600078e02ff */
[----:B------:R-:W-:-:S04]  /*25e0*/  IADD3 R2, P0, P1, R5, c[0x0][0x180], R0 ;  /* 0x0000600005027a10 */ /* 0x000fc8000791e000 */
[----:B------:R-:W-:-:S05]  /*25f0*/  IADD3.X R3, R4, c[0x0][0x184], R3, P0, P1 ;  /* 0x0000610004037a10 */ /* 0x000fca00007e2403 */
[----:B0-----:R-:W-:Y:S01]  /*2600*/  STG.E [R2.64], R7 ;  /* 0x0000000702007986 */ /* 0x001fe2000c101904 */
[----:B------:R-:W-:Y:S05]  /*2610*/  EXIT ;  /* 0x000000000000794d */ /* 0x000fea0003800000 */
.L_x_2:
[----:B------:R-:W-:-:S00]  /*2620*/  BRA `(.L_x_2) ;  /* 0xfffffff000007947 */ /* 0x000fc0000383ffff */
[----:B------:R-:W-:-:S00]  /*2630*/  NOP ;  /* 0x0000000000007918 */ /* 0x000fc00000000000 */
        /* <DEDUP_REMOVED lines=12> */
.L_x_3:


//--------------------- .nv.global.init           --------------------------
	.section	.nv.global.init,"aw",@progbits
.nv.global.init:
	.type		_$_str,@object
	.size		_$_str,(.L_0 - _$_str)
_$_str:
        /*0000*/ 	.byte	0x5f, 0x5f, 0x43, 0x55, 0x44, 0x41, 0x5f, 0x46, 0x54, 0x5a, 0x00
.L_0:


//--------------------- .nv.shared.attn_fwd       --------------------------
	.section	.nv.shared.attn_fwd,"aw",@nobits
	.sectionflags	@""
	.align	16
